//
// Generated by NVIDIA NVVM Compiler
//
// Compiler Build ID: CL-36424714
// Cuda compilation tools, release 13.0, V13.0.88
// Based on NVVM 20.0.0
//

.version 9.0
.target sm_100
.address_size 64

	// .globl	_Z20kernel_loglikelihoodiPddddddddS_
.func  (.param .b64 func_retval0) __internal_accurate_pow
(
	.param .b64 __internal_accurate_pow_param_0
)
;

.visible .entry _Z20kernel_loglikelihoodiPddddddddS_(
	.param .u32 _Z20kernel_loglikelihoodiPddddddddS__param_0,
	.param .u64 .ptr .align 1 _Z20kernel_loglikelihoodiPddddddddS__param_1,
	.param .f64 _Z20kernel_loglikelihoodiPddddddddS__param_2,
	.param .f64 _Z20kernel_loglikelihoodiPddddddddS__param_3,
	.param .f64 _Z20kernel_loglikelihoodiPddddddddS__param_4,
	.param .f64 _Z20kernel_loglikelihoodiPddddddddS__param_5,
	.param .f64 _Z20kernel_loglikelihoodiPddddddddS__param_6,
	.param .f64 _Z20kernel_loglikelihoodiPddddddddS__param_7,
	.param .f64 _Z20kernel_loglikelihoodiPddddddddS__param_8,
	.param .u64 .ptr .align 1 _Z20kernel_loglikelihoodiPddddddddS__param_9
)
{
	.local .align 16 .b8 	__local_depot0[32000];
	.reg .b64 	%SP;
	.reg .b64 	%SPL;
	.reg .pred 	%p<200>;
	.reg .b32 	%r<526>;
	.reg .b32 	%f<41>;
	.reg .b64 	%rd<22>;
	.reg .b64 	%fd<1260>;

	mov.u64 	%SPL, __local_depot0;
	ld.param.u32 	%r102, [_Z20kernel_loglikelihoodiPddddddddS__param_0];
	ld.param.u64 	%rd3, [_Z20kernel_loglikelihoodiPddddddddS__param_1];
	ld.param.f64 	%fd239, [_Z20kernel_loglikelihoodiPddddddddS__param_5];
	ld.param.f64 	%fd240, [_Z20kernel_loglikelihoodiPddddddddS__param_6];
	ld.param.f64 	%fd241, [_Z20kernel_loglikelihoodiPddddddddS__param_7];
	add.u64 	%rd1, %SPL, 0;
	add.u64 	%rd2, %SPL, 16000;
	mov.u32 	%r103, %tid.x;
	mov.u32 	%r104, %ctaid.x;
	mov.u32 	%r105, %ntid.x;
	mad.lo.s32 	%r1, %r104, %r105, %r103;
	setp.ge.s32 	%p2, %r1, %r102;
	@%p2 bra 	$L__BB0_158;
	ld.param.f64 	%fd1199, [_Z20kernel_loglikelihoodiPddddddddS__param_4];
	ld.param.f64 	%fd1191, [_Z20kernel_loglikelihoodiPddddddddS__param_2];
	cvta.to.global.u64 	%rd7, %rd3;
	neg.f64 	%fd243, %fd239;
	mul.f64 	%fd1, %fd241, %fd243;
	mul.wide.s32 	%rd8, %r1, 8;
	add.s64 	%rd9, %rd7, %rd8;
	ld.global.f64 	%fd2, [%rd9];
	sub.f64 	%fd244, %fd2, %fd1191;
	div.rn.f64 	%fd3, %fd244, %fd1199;
	{
	.reg .b32 %temp; 
	mov.b64 	{%temp, %r2}, %fd3;
	}
	mov.f64 	%fd245, 0d4000000000000000;
	{
	.reg .b32 %temp; 
	mov.b64 	{%temp, %r106}, %fd245;
	}
	and.b32  	%r4, %r106, 2146435072;
	setp.eq.s32 	%p3, %r4, 1062207488;
	abs.f64 	%fd4, %fd3;
	{ // callseq 0, 0
	.param .b64 param0;
	st.param.f64 	[param0], %fd4;
	.param .b64 retval0;
	call.uni (retval0), 
	__internal_accurate_pow, 
	(
	param0
	);
	ld.param.f64 	%fd246, [retval0];
	} // callseq 0
	setp.lt.s32 	%p4, %r2, 0;
	neg.f64 	%fd248, %fd246;
	selp.f64 	%fd249, %fd248, %fd246, %p3;
	selp.f64 	%fd5, %fd249, %fd246, %p4;
	setp.neu.f64 	%p5, %fd3, 0d0000000000000000;
	mov.f64 	%fd1208, %fd5;
	@%p5 bra 	$L__BB0_3;
	setp.eq.s32 	%p6, %r4, 1062207488;
	selp.b32 	%r107, %r2, 0, %p6;
	setp.lt.s32 	%p7, %r106, 0;
	or.b32  	%r108, %r107, 2146435072;
	selp.b32 	%r109, %r108, %r107, %p7;
	mov.b32 	%r110, 0;
	mov.b64 	%fd1208, {%r110, %r109};
$L__BB0_3:
	add.f64 	%fd250, %fd3, 0d4000000000000000;
	{
	.reg .b32 %temp; 
	mov.b64 	{%temp, %r111}, %fd250;
	}
	and.b32  	%r5, %r111, 2146435072;
	setp.ne.s32 	%p8, %r5, 2146435072;
	@%p8 bra 	$L__BB0_8;
	setp.num.f64 	%p9, %fd3, %fd3;
	@%p9 bra 	$L__BB0_6;
	mov.f64 	%fd251, 0d4000000000000000;
	add.rn.f64 	%fd1208, %fd3, %fd251;
	bra.uni 	$L__BB0_8;
$L__BB0_6:
	setp.neu.f64 	%p10, %fd4, 0d7FF0000000000000;
	@%p10 bra 	$L__BB0_8;
	setp.lt.s32 	%p11, %r2, 0;
	setp.eq.s32 	%p12, %r4, 1062207488;
	setp.lt.s32 	%p13, %r106, 0;
	selp.b32 	%r113, 0, 2146435072, %p13;
	and.b32  	%r114, %r106, 2147483647;
	setp.ne.s32 	%p14, %r114, 1071644672;
	or.b32  	%r115, %r113, -2147483648;
	selp.b32 	%r116, %r115, %r113, %p14;
	selp.b32 	%r117, %r116, %r113, %p12;
	selp.b32 	%r118, %r117, %r113, %p11;
	mov.b32 	%r119, 0;
	mov.b64 	%fd1208, {%r119, %r118};
$L__BB0_8:
	setp.eq.f64 	%p15, %fd3, 0d3FF0000000000000;
	mul.f64 	%fd252, %fd1208, 0d3FE0000000000000;
	selp.f64 	%fd253, 0d3FE0000000000000, %fd252, %p15;
	sub.f64 	%fd11, %fd1, %fd253;
	fma.rn.f64 	%fd254, %fd11, 0d3FF71547652B82FE, 0d4338000000000000;
	{
	.reg .b32 %temp; 
	mov.b64 	{%r6, %temp}, %fd254;
	}
	mov.f64 	%fd255, 0dC338000000000000;
	add.rn.f64 	%fd256, %fd254, %fd255;
	fma.rn.f64 	%fd257, %fd256, 0dBFE62E42FEFA39EF, %fd11;
	fma.rn.f64 	%fd258, %fd256, 0dBC7ABC9E3B39803F, %fd257;
	fma.rn.f64 	%fd259, %fd258, 0d3E5ADE1569CE2BDF, 0d3E928AF3FCA213EA;
	fma.rn.f64 	%fd260, %fd259, %fd258, 0d3EC71DEE62401315;
	fma.rn.f64 	%fd261, %fd260, %fd258, 0d3EFA01997C89EB71;
	fma.rn.f64 	%fd262, %fd261, %fd258, 0d3F2A01A014761F65;
	fma.rn.f64 	%fd263, %fd262, %fd258, 0d3F56C16C1852B7AF;
	fma.rn.f64 	%fd264, %fd263, %fd258, 0d3F81111111122322;
	fma.rn.f64 	%fd265, %fd264, %fd258, 0d3FA55555555502A1;
	fma.rn.f64 	%fd266, %fd265, %fd258, 0d3FC5555555555511;
	fma.rn.f64 	%fd267, %fd266, %fd258, 0d3FE000000000000B;
	fma.rn.f64 	%fd268, %fd267, %fd258, 0d3FF0000000000000;
	fma.rn.f64 	%fd269, %fd268, %fd258, 0d3FF0000000000000;
	{
	.reg .b32 %temp; 
	mov.b64 	{%r7, %temp}, %fd269;
	}
	{
	.reg .b32 %temp; 
	mov.b64 	{%temp, %r8}, %fd269;
	}
	shl.b32 	%r120, %r6, 20;
	add.s32 	%r121, %r120, %r8;
	mov.b64 	%fd1209, {%r7, %r121};
	{
	.reg .b32 %temp; 
	mov.b64 	{%temp, %r122}, %fd11;
	}
	mov.b32 	%f21, %r122;
	abs.f32 	%f1, %f21;
	setp.lt.f32 	%p16, %f1, 0f4086232B;
	@%p16 bra 	$L__BB0_11;
	setp.lt.f64 	%p17, %fd11, 0d0000000000000000;
	add.f64 	%fd270, %fd11, 0d7FF0000000000000;
	selp.f64 	%fd1209, 0d0000000000000000, %fd270, %p17;
	setp.geu.f32 	%p18, %f1, 0f40874800;
	@%p18 bra 	$L__BB0_11;
	shr.u32 	%r123, %r6, 31;
	add.s32 	%r124, %r6, %r123;
	shr.s32 	%r125, %r124, 1;
	shl.b32 	%r126, %r125, 20;
	add.s32 	%r127, %r8, %r126;
	mov.b64 	%fd271, {%r7, %r127};
	sub.s32 	%r128, %r6, %r125;
	shl.b32 	%r129, %r128, 20;
	add.s32 	%r130, %r129, 1072693248;
	mov.b32 	%r131, 0;
	mov.b64 	%fd272, {%r131, %r130};
	mul.f64 	%fd1209, %fd272, %fd271;
$L__BB0_11:
	ld.param.f64 	%fd1200, [_Z20kernel_loglikelihoodiPddddddddS__param_4];
	ld.param.f64 	%fd1195, [_Z20kernel_loglikelihoodiPddddddddS__param_3];
	setp.eq.s32 	%p19, %r4, 1062207488;
	neg.f64 	%fd273, %fd240;
	mul.f64 	%fd16, %fd241, %fd273;
	sub.f64 	%fd274, %fd2, %fd1195;
	div.rn.f64 	%fd17, %fd274, %fd1200;
	{
	.reg .b32 %temp; 
	mov.b64 	{%temp, %r9}, %fd17;
	}
	abs.f64 	%fd18, %fd17;
	{ // callseq 1, 0
	.param .b64 param0;
	st.param.f64 	[param0], %fd18;
	.param .b64 retval0;
	call.uni (retval0), 
	__internal_accurate_pow, 
	(
	param0
	);
	ld.param.f64 	%fd275, [retval0];
	} // callseq 1
	setp.lt.s32 	%p20, %r9, 0;
	neg.f64 	%fd277, %fd275;
	selp.f64 	%fd278, %fd277, %fd275, %p19;
	selp.f64 	%fd19, %fd278, %fd275, %p20;
	setp.neu.f64 	%p21, %fd17, 0d0000000000000000;
	mov.f64 	%fd1211, %fd19;
	@%p21 bra 	$L__BB0_13;
	setp.eq.s32 	%p22, %r4, 1062207488;
	selp.b32 	%r133, %r9, 0, %p22;
	setp.lt.s32 	%p23, %r106, 0;
	or.b32  	%r134, %r133, 2146435072;
	selp.b32 	%r135, %r134, %r133, %p23;
	mov.b32 	%r136, 0;
	mov.b64 	%fd1211, {%r136, %r135};
$L__BB0_13:
	add.f64 	%fd279, %fd17, 0d4000000000000000;
	{
	.reg .b32 %temp; 
	mov.b64 	{%temp, %r137}, %fd279;
	}
	and.b32  	%r10, %r137, 2146435072;
	setp.ne.s32 	%p24, %r10, 2146435072;
	@%p24 bra 	$L__BB0_18;
	setp.num.f64 	%p25, %fd17, %fd17;
	@%p25 bra 	$L__BB0_16;
	mov.f64 	%fd280, 0d4000000000000000;
	add.rn.f64 	%fd1211, %fd17, %fd280;
	bra.uni 	$L__BB0_18;
$L__BB0_16:
	setp.neu.f64 	%p26, %fd18, 0d7FF0000000000000;
	@%p26 bra 	$L__BB0_18;
	setp.lt.s32 	%p27, %r9, 0;
	setp.eq.s32 	%p28, %r4, 1062207488;
	setp.lt.s32 	%p29, %r106, 0;
	selp.b32 	%r139, 0, 2146435072, %p29;
	and.b32  	%r140, %r106, 2147483647;
	setp.ne.s32 	%p30, %r140, 1071644672;
	or.b32  	%r141, %r139, -2147483648;
	selp.b32 	%r142, %r141, %r139, %p30;
	selp.b32 	%r143, %r142, %r139, %p28;
	selp.b32 	%r144, %r143, %r139, %p27;
	mov.b32 	%r145, 0;
	mov.b64 	%fd1211, {%r145, %r144};
$L__BB0_18:
	setp.eq.f64 	%p31, %fd17, 0d3FF0000000000000;
	mul.f64 	%fd281, %fd1211, 0d3FE0000000000000;
	selp.f64 	%fd282, 0d3FE0000000000000, %fd281, %p31;
	sub.f64 	%fd25, %fd16, %fd282;
	fma.rn.f64 	%fd283, %fd25, 0d3FF71547652B82FE, 0d4338000000000000;
	{
	.reg .b32 %temp; 
	mov.b64 	{%r11, %temp}, %fd283;
	}
	mov.f64 	%fd284, 0dC338000000000000;
	add.rn.f64 	%fd285, %fd283, %fd284;
	fma.rn.f64 	%fd286, %fd285, 0dBFE62E42FEFA39EF, %fd25;
	fma.rn.f64 	%fd287, %fd285, 0dBC7ABC9E3B39803F, %fd286;
	fma.rn.f64 	%fd288, %fd287, 0d3E5ADE1569CE2BDF, 0d3E928AF3FCA213EA;
	fma.rn.f64 	%fd289, %fd288, %fd287, 0d3EC71DEE62401315;
	fma.rn.f64 	%fd290, %fd289, %fd287, 0d3EFA01997C89EB71;
	fma.rn.f64 	%fd291, %fd290, %fd287, 0d3F2A01A014761F65;
	fma.rn.f64 	%fd292, %fd291, %fd287, 0d3F56C16C1852B7AF;
	fma.rn.f64 	%fd293, %fd292, %fd287, 0d3F81111111122322;
	fma.rn.f64 	%fd294, %fd293, %fd287, 0d3FA55555555502A1;
	fma.rn.f64 	%fd295, %fd294, %fd287, 0d3FC5555555555511;
	fma.rn.f64 	%fd296, %fd295, %fd287, 0d3FE000000000000B;
	fma.rn.f64 	%fd297, %fd296, %fd287, 0d3FF0000000000000;
	fma.rn.f64 	%fd298, %fd297, %fd287, 0d3FF0000000000000;
	{
	.reg .b32 %temp; 
	mov.b64 	{%r12, %temp}, %fd298;
	}
	{
	.reg .b32 %temp; 
	mov.b64 	{%temp, %r13}, %fd298;
	}
	shl.b32 	%r146, %r11, 20;
	add.s32 	%r147, %r146, %r13;
	mov.b64 	%fd1212, {%r12, %r147};
	{
	.reg .b32 %temp; 
	mov.b64 	{%temp, %r148}, %fd25;
	}
	mov.b32 	%f22, %r148;
	abs.f32 	%f2, %f22;
	setp.lt.f32 	%p32, %f2, 0f4086232B;
	@%p32 bra 	$L__BB0_21;
	setp.lt.f64 	%p33, %fd25, 0d0000000000000000;
	add.f64 	%fd299, %fd25, 0d7FF0000000000000;
	selp.f64 	%fd1212, 0d0000000000000000, %fd299, %p33;
	setp.geu.f32 	%p34, %f2, 0f40874800;
	@%p34 bra 	$L__BB0_21;
	shr.u32 	%r149, %r11, 31;
	add.s32 	%r150, %r11, %r149;
	shr.s32 	%r151, %r150, 1;
	shl.b32 	%r152, %r151, 20;
	add.s32 	%r153, %r13, %r152;
	mov.b64 	%fd300, {%r12, %r153};
	sub.s32 	%r154, %r11, %r151;
	shl.b32 	%r155, %r154, 20;
	add.s32 	%r156, %r155, 1072693248;
	mov.b32 	%r157, 0;
	mov.b64 	%fd301, {%r157, %r156};
	mul.f64 	%fd1212, %fd301, %fd300;
$L__BB0_21:
	add.f64 	%fd302, %fd239, %fd240;
	div.rn.f64 	%fd303, %fd239, %fd302;
	mul.f64 	%fd304, %fd303, %fd1212;
	div.rn.f64 	%fd305, %fd240, %fd302;
	fma.rn.f64 	%fd30, %fd305, %fd1209, %fd304;
	add.f64 	%fd306, %fd239, %fd239;
	mul.f64 	%fd307, %fd306, %fd240;
	div.rn.f64 	%fd31, %fd307, %fd302;
	mov.b64 	%rd10, 4607182418800017408;
	st.local.u64 	[%rd1], %rd10;
	fma.rn.f64 	%fd308, %fd16, 0d3FF71547652B82FE, 0d4338000000000000;
	{
	.reg .b32 %temp; 
	mov.b64 	{%r14, %temp}, %fd308;
	}
	mov.f64 	%fd309, 0dC338000000000000;
	add.rn.f64 	%fd310, %fd308, %fd309;
	fma.rn.f64 	%fd311, %fd310, 0dBFE62E42FEFA39EF, %fd16;
	fma.rn.f64 	%fd312, %fd310, 0dBC7ABC9E3B39803F, %fd311;
	fma.rn.f64 	%fd313, %fd312, 0d3E5ADE1569CE2BDF, 0d3E928AF3FCA213EA;
	fma.rn.f64 	%fd314, %fd313, %fd312, 0d3EC71DEE62401315;
	fma.rn.f64 	%fd315, %fd314, %fd312, 0d3EFA01997C89EB71;
	fma.rn.f64 	%fd316, %fd315, %fd312, 0d3F2A01A014761F65;
	fma.rn.f64 	%fd317, %fd316, %fd312, 0d3F56C16C1852B7AF;
	fma.rn.f64 	%fd318, %fd317, %fd312, 0d3F81111111122322;
	fma.rn.f64 	%fd319, %fd318, %fd312, 0d3FA55555555502A1;
	fma.rn.f64 	%fd320, %fd319, %fd312, 0d3FC5555555555511;
	fma.rn.f64 	%fd321, %fd320, %fd312, 0d3FE000000000000B;
	fma.rn.f64 	%fd322, %fd321, %fd312, 0d3FF0000000000000;
	fma.rn.f64 	%fd323, %fd322, %fd312, 0d3FF0000000000000;
	{
	.reg .b32 %temp; 
	mov.b64 	{%r15, %temp}, %fd323;
	}
	{
	.reg .b32 %temp; 
	mov.b64 	{%temp, %r16}, %fd323;
	}
	shl.b32 	%r158, %r14, 20;
	add.s32 	%r159, %r158, %r16;
	mov.b64 	%fd32, {%r15, %r159};
	{
	.reg .b32 %temp; 
	mov.b64 	{%temp, %r160}, %fd16;
	}
	mov.b32 	%f23, %r160;
	abs.f32 	%f3, %f23;
	setp.lt.f32 	%p35, %f3, 0f4086232B;
	mov.f64 	%fd1213, %fd32;
	@%p35 bra 	$L__BB0_24;
	setp.lt.f64 	%p36, %fd16, 0d0000000000000000;
	add.f64 	%fd324, %fd16, 0d7FF0000000000000;
	selp.f64 	%fd1213, 0d0000000000000000, %fd324, %p36;
	setp.geu.f32 	%p37, %f3, 0f40874800;
	@%p37 bra 	$L__BB0_24;
	shr.u32 	%r161, %r14, 31;
	add.s32 	%r162, %r14, %r161;
	shr.s32 	%r163, %r162, 1;
	shl.b32 	%r164, %r163, 20;
	add.s32 	%r165, %r16, %r164;
	mov.b64 	%fd325, {%r15, %r165};
	sub.s32 	%r166, %r14, %r163;
	shl.b32 	%r167, %r166, 20;
	add.s32 	%r168, %r167, 1072693248;
	mov.b32 	%r169, 0;
	mov.b64 	%fd326, {%r169, %r168};
	mul.f64 	%fd1213, %fd326, %fd325;
$L__BB0_24:
	setp.neu.f64 	%p38, %fd17, 0d0000000000000000;
	mul.f64 	%fd327, %fd239, %fd241;
	fma.rn.f64 	%fd36, %fd327, 0d3FE0000000000000, 0d3FF0000000000000;
	mov.f64 	%fd1215, %fd19;
	@%p38 bra 	$L__BB0_26;
	setp.eq.s32 	%p39, %r4, 1062207488;
	selp.b32 	%r170, %r9, 0, %p39;
	setp.lt.s32 	%p40, %r106, 0;
	or.b32  	%r171, %r170, 2146435072;
	selp.b32 	%r172, %r171, %r170, %p40;
	mov.b32 	%r173, 0;
	mov.b64 	%fd1215, {%r173, %r172};
$L__BB0_26:
	setp.ne.s32 	%p41, %r10, 2146435072;
	@%p41 bra 	$L__BB0_31;
	setp.num.f64 	%p42, %fd17, %fd17;
	@%p42 bra 	$L__BB0_29;
	mov.f64 	%fd328, 0d4000000000000000;
	add.rn.f64 	%fd1215, %fd17, %fd328;
	bra.uni 	$L__BB0_31;
$L__BB0_29:
	setp.neu.f64 	%p43, %fd18, 0d7FF0000000000000;
	@%p43 bra 	$L__BB0_31;
	setp.lt.s32 	%p44, %r9, 0;
	setp.eq.s32 	%p45, %r4, 1062207488;
	setp.lt.s32 	%p46, %r106, 0;
	selp.b32 	%r175, 0, 2146435072, %p46;
	and.b32  	%r176, %r106, 2147483647;
	setp.ne.s32 	%p47, %r176, 1071644672;
	or.b32  	%r177, %r175, -2147483648;
	selp.b32 	%r178, %r177, %r175, %p47;
	selp.b32 	%r179, %r178, %r175, %p45;
	selp.b32 	%r180, %r179, %r175, %p44;
	mov.b32 	%r181, 0;
	mov.b64 	%fd1215, {%r181, %r180};
$L__BB0_31:
	setp.eq.f64 	%p48, %fd17, 0d3FF0000000000000;
	mul.f64 	%fd329, %fd1215, 0dBFE0000000000000;
	selp.f64 	%fd42, 0dBFE0000000000000, %fd329, %p48;
	fma.rn.f64 	%fd330, %fd42, 0d3FF71547652B82FE, 0d4338000000000000;
	{
	.reg .b32 %temp; 
	mov.b64 	{%r17, %temp}, %fd330;
	}
	mov.f64 	%fd331, 0dC338000000000000;
	add.rn.f64 	%fd332, %fd330, %fd331;
	fma.rn.f64 	%fd333, %fd332, 0dBFE62E42FEFA39EF, %fd42;
	fma.rn.f64 	%fd334, %fd332, 0dBC7ABC9E3B39803F, %fd333;
	fma.rn.f64 	%fd335, %fd334, 0d3E5ADE1569CE2BDF, 0d3E928AF3FCA213EA;
	fma.rn.f64 	%fd336, %fd335, %fd334, 0d3EC71DEE62401315;
	fma.rn.f64 	%fd337, %fd336, %fd334, 0d3EFA01997C89EB71;
	fma.rn.f64 	%fd338, %fd337, %fd334, 0d3F2A01A014761F65;
	fma.rn.f64 	%fd339, %fd338, %fd334, 0d3F56C16C1852B7AF;
	fma.rn.f64 	%fd340, %fd339, %fd334, 0d3F81111111122322;
	fma.rn.f64 	%fd341, %fd340, %fd334, 0d3FA55555555502A1;
	fma.rn.f64 	%fd342, %fd341, %fd334, 0d3FC5555555555511;
	fma.rn.f64 	%fd343, %fd342, %fd334, 0d3FE000000000000B;
	fma.rn.f64 	%fd344, %fd343, %fd334, 0d3FF0000000000000;
	fma.rn.f64 	%fd345, %fd344, %fd334, 0d3FF0000000000000;
	{
	.reg .b32 %temp; 
	mov.b64 	{%r18, %temp}, %fd345;
	}
	{
	.reg .b32 %temp; 
	mov.b64 	{%temp, %r19}, %fd345;
	}
	shl.b32 	%r182, %r17, 20;
	add.s32 	%r183, %r182, %r19;
	mov.b64 	%fd1216, {%r18, %r183};
	{
	.reg .b32 %temp; 
	mov.b64 	{%temp, %r184}, %fd42;
	}
	mov.b32 	%f24, %r184;
	abs.f32 	%f4, %f24;
	setp.lt.f32 	%p49, %f4, 0f4086232B;
	@%p49 bra 	$L__BB0_34;
	setp.lt.f64 	%p50, %fd42, 0d0000000000000000;
	add.f64 	%fd346, %fd42, 0d7FF0000000000000;
	selp.f64 	%fd1216, 0d0000000000000000, %fd346, %p50;
	setp.geu.f32 	%p51, %f4, 0f40874800;
	@%p51 bra 	$L__BB0_34;
	shr.u32 	%r185, %r17, 31;
	add.s32 	%r186, %r17, %r185;
	shr.s32 	%r187, %r186, 1;
	shl.b32 	%r188, %r187, 20;
	add.s32 	%r189, %r19, %r188;
	mov.b64 	%fd347, {%r18, %r189};
	sub.s32 	%r190, %r17, %r187;
	shl.b32 	%r191, %r190, 20;
	add.s32 	%r192, %r191, 1072693248;
	mov.b32 	%r193, 0;
	mov.b64 	%fd348, {%r193, %r192};
	mul.f64 	%fd1216, %fd348, %fd347;
$L__BB0_34:
	mul.f64 	%fd349, %fd36, %fd1213;
	mul.f64 	%fd1221, %fd349, %fd1216;
	fma.rn.f64 	%fd350, %fd1, 0d3FF71547652B82FE, 0d4338000000000000;
	{
	.reg .b32 %temp; 
	mov.b64 	{%r20, %temp}, %fd350;
	}
	mov.f64 	%fd351, 0dC338000000000000;
	add.rn.f64 	%fd352, %fd350, %fd351;
	fma.rn.f64 	%fd353, %fd352, 0dBFE62E42FEFA39EF, %fd1;
	fma.rn.f64 	%fd354, %fd352, 0dBC7ABC9E3B39803F, %fd353;
	fma.rn.f64 	%fd355, %fd354, 0d3E5ADE1569CE2BDF, 0d3E928AF3FCA213EA;
	fma.rn.f64 	%fd356, %fd355, %fd354, 0d3EC71DEE62401315;
	fma.rn.f64 	%fd357, %fd356, %fd354, 0d3EFA01997C89EB71;
	fma.rn.f64 	%fd358, %fd357, %fd354, 0d3F2A01A014761F65;
	fma.rn.f64 	%fd359, %fd358, %fd354, 0d3F56C16C1852B7AF;
	fma.rn.f64 	%fd360, %fd359, %fd354, 0d3F81111111122322;
	fma.rn.f64 	%fd361, %fd360, %fd354, 0d3FA55555555502A1;
	fma.rn.f64 	%fd362, %fd361, %fd354, 0d3FC5555555555511;
	fma.rn.f64 	%fd363, %fd362, %fd354, 0d3FE000000000000B;
	fma.rn.f64 	%fd364, %fd363, %fd354, 0d3FF0000000000000;
	fma.rn.f64 	%fd365, %fd364, %fd354, 0d3FF0000000000000;
	{
	.reg .b32 %temp; 
	mov.b64 	{%r21, %temp}, %fd365;
	}
	{
	.reg .b32 %temp; 
	mov.b64 	{%temp, %r22}, %fd365;
	}
	shl.b32 	%r194, %r20, 20;
	add.s32 	%r195, %r194, %r22;
	mov.b64 	%fd48, {%r21, %r195};
	{
	.reg .b32 %temp; 
	mov.b64 	{%temp, %r196}, %fd1;
	}
	mov.b32 	%f25, %r196;
	abs.f32 	%f5, %f25;
	setp.lt.f32 	%p52, %f5, 0f4086232B;
	mov.f64 	%fd1217, %fd48;
	@%p52 bra 	$L__BB0_37;
	setp.lt.f64 	%p53, %fd1, 0d0000000000000000;
	add.f64 	%fd366, %fd1, 0d7FF0000000000000;
	selp.f64 	%fd1217, 0d0000000000000000, %fd366, %p53;
	setp.geu.f32 	%p54, %f5, 0f40874800;
	@%p54 bra 	$L__BB0_37;
	shr.u32 	%r197, %r20, 31;
	add.s32 	%r198, %r20, %r197;
	shr.s32 	%r199, %r198, 1;
	shl.b32 	%r200, %r199, 20;
	add.s32 	%r201, %r22, %r200;
	mov.b64 	%fd367, {%r21, %r201};
	sub.s32 	%r202, %r20, %r199;
	shl.b32 	%r203, %r202, 20;
	add.s32 	%r204, %r203, 1072693248;
	mov.b32 	%r205, 0;
	mov.b64 	%fd368, {%r205, %r204};
	mul.f64 	%fd1217, %fd368, %fd367;
$L__BB0_37:
	setp.neu.f64 	%p55, %fd3, 0d0000000000000000;
	mul.f64 	%fd369, %fd240, %fd241;
	fma.rn.f64 	%fd52, %fd369, 0d3FE0000000000000, 0d3FF0000000000000;
	mov.f64 	%fd1219, %fd5;
	@%p55 bra 	$L__BB0_39;
	setp.eq.s32 	%p56, %r4, 1062207488;
	selp.b32 	%r206, %r2, 0, %p56;
	setp.lt.s32 	%p57, %r106, 0;
	or.b32  	%r207, %r206, 2146435072;
	selp.b32 	%r208, %r207, %r206, %p57;
	mov.b32 	%r209, 0;
	mov.b64 	%fd1219, {%r209, %r208};
$L__BB0_39:
	setp.ne.s32 	%p58, %r5, 2146435072;
	@%p58 bra 	$L__BB0_44;
	setp.num.f64 	%p59, %fd3, %fd3;
	@%p59 bra 	$L__BB0_42;
	mov.f64 	%fd370, 0d4000000000000000;
	add.rn.f64 	%fd1219, %fd3, %fd370;
	bra.uni 	$L__BB0_44;
$L__BB0_42:
	setp.neu.f64 	%p60, %fd4, 0d7FF0000000000000;
	@%p60 bra 	$L__BB0_44;
	setp.lt.s32 	%p61, %r2, 0;
	setp.eq.s32 	%p62, %r4, 1062207488;
	setp.lt.s32 	%p63, %r106, 0;
	selp.b32 	%r211, 0, 2146435072, %p63;
	and.b32  	%r212, %r106, 2147483647;
	setp.ne.s32 	%p64, %r212, 1071644672;
	or.b32  	%r213, %r211, -2147483648;
	selp.b32 	%r214, %r213, %r211, %p64;
	selp.b32 	%r215, %r214, %r211, %p62;
	selp.b32 	%r216, %r215, %r211, %p61;
	mov.b32 	%r217, 0;
	mov.b64 	%fd1219, {%r217, %r216};
$L__BB0_44:
	setp.eq.f64 	%p65, %fd3, 0d3FF0000000000000;
	mul.f64 	%fd371, %fd1219, 0dBFE0000000000000;
	selp.f64 	%fd58, 0dBFE0000000000000, %fd371, %p65;
	fma.rn.f64 	%fd372, %fd58, 0d3FF71547652B82FE, 0d4338000000000000;
	{
	.reg .b32 %temp; 
	mov.b64 	{%r23, %temp}, %fd372;
	}
	mov.f64 	%fd373, 0dC338000000000000;
	add.rn.f64 	%fd374, %fd372, %fd373;
	fma.rn.f64 	%fd375, %fd374, 0dBFE62E42FEFA39EF, %fd58;
	fma.rn.f64 	%fd376, %fd374, 0dBC7ABC9E3B39803F, %fd375;
	fma.rn.f64 	%fd377, %fd376, 0d3E5ADE1569CE2BDF, 0d3E928AF3FCA213EA;
	fma.rn.f64 	%fd378, %fd377, %fd376, 0d3EC71DEE62401315;
	fma.rn.f64 	%fd379, %fd378, %fd376, 0d3EFA01997C89EB71;
	fma.rn.f64 	%fd380, %fd379, %fd376, 0d3F2A01A014761F65;
	fma.rn.f64 	%fd381, %fd380, %fd376, 0d3F56C16C1852B7AF;
	fma.rn.f64 	%fd382, %fd381, %fd376, 0d3F81111111122322;
	fma.rn.f64 	%fd383, %fd382, %fd376, 0d3FA55555555502A1;
	fma.rn.f64 	%fd384, %fd383, %fd376, 0d3FC5555555555511;
	fma.rn.f64 	%fd385, %fd384, %fd376, 0d3FE000000000000B;
	fma.rn.f64 	%fd386, %fd385, %fd376, 0d3FF0000000000000;
	fma.rn.f64 	%fd387, %fd386, %fd376, 0d3FF0000000000000;
	{
	.reg .b32 %temp; 
	mov.b64 	{%r24, %temp}, %fd387;
	}
	{
	.reg .b32 %temp; 
	mov.b64 	{%temp, %r25}, %fd387;
	}
	shl.b32 	%r218, %r23, 20;
	add.s32 	%r219, %r218, %r25;
	mov.b64 	%fd1220, {%r24, %r219};
	{
	.reg .b32 %temp; 
	mov.b64 	{%temp, %r220}, %fd58;
	}
	mov.b32 	%f26, %r220;
	abs.f32 	%f6, %f26;
	setp.lt.f32 	%p66, %f6, 0f4086232B;
	@%p66 bra 	$L__BB0_47;
	setp.lt.f64 	%p67, %fd58, 0d0000000000000000;
	add.f64 	%fd388, %fd58, 0d7FF0000000000000;
	selp.f64 	%fd1220, 0d0000000000000000, %fd388, %p67;
	setp.geu.f32 	%p68, %f6, 0f40874800;
	@%p68 bra 	$L__BB0_47;
	shr.u32 	%r221, %r23, 31;
	add.s32 	%r222, %r23, %r221;
	shr.s32 	%r223, %r222, 1;
	shl.b32 	%r224, %r223, 20;
	add.s32 	%r225, %r25, %r224;
	mov.b64 	%fd389, {%r24, %r225};
	sub.s32 	%r226, %r23, %r223;
	shl.b32 	%r227, %r226, 20;
	add.s32 	%r228, %r227, 1072693248;
	mov.b32 	%r229, 0;
	mov.b64 	%fd390, {%r229, %r228};
	mul.f64 	%fd1220, %fd390, %fd389;
$L__BB0_47:
	setp.lt.f32 	%p69, %f5, 0f4086232B;
	setp.lt.f32 	%p70, %f3, 0f4086232B;
	setp.eq.f64 	%p71, %fd17, 0d3FF0000000000000;
	setp.eq.s32 	%p72, %r10, 2146435072;
	setp.eq.f64 	%p73, %fd17, 0d0000000000000000;
	setp.lt.s32 	%p74, %r9, 0;
	setp.eq.f64 	%p75, %fd3, 0d3FF0000000000000;
	setp.eq.s32 	%p76, %r5, 2146435072;
	setp.eq.f64 	%p77, %fd3, 0d0000000000000000;
	setp.lt.s32 	%p78, %r2, 0;
	setp.eq.s32 	%p79, %r4, 1062207488;
	mul.f64 	%fd392, %fd52, %fd1217;
	mul.f64 	%fd393, %fd392, %fd1220;
	st.local.f64 	[%rd2], %fd393;
	mul.f64 	%fd63, %fd239, %fd240;
	setp.lt.s32 	%p80, %r106, 0;
	selp.b32 	%r231, 0, 2146435072, %p80;
	and.b32  	%r232, %r106, 2147483647;
	setp.ne.s32 	%p81, %r232, 1071644672;
	and.pred  	%p1, %p79, %p81;
	or.b32  	%r233, %r231, -2147483648;
	setp.lt.f64 	%p83, %fd1, 0d0000000000000000;
	add.f64 	%fd394, %fd1, 0d7FF0000000000000;
	selp.f64 	%fd395, 0d0000000000000000, %fd394, %p83;
	setp.geu.f32 	%p84, %f5, 0f40874800;
	shr.u32 	%r234, %r20, 31;
	add.s32 	%r235, %r20, %r234;
	shr.s32 	%r236, %r235, 1;
	shl.b32 	%r237, %r236, 20;
	add.s32 	%r238, %r22, %r237;
	mov.b64 	%fd396, {%r21, %r238};
	sub.s32 	%r239, %r20, %r236;
	shl.b32 	%r240, %r239, 20;
	add.s32 	%r241, %r240, 1072693248;
	mov.b32 	%r512, 0;
	mov.b64 	%fd397, {%r512, %r241};
	mul.f64 	%fd398, %fd397, %fd396;
	selp.b32 	%r242, %r2, 0, %p79;
	or.b32  	%r243, %r242, 2146435072;
	selp.b32 	%r244, %r243, %r242, %p80;
	mov.b64 	%fd399, {%r512, %r244};
	setp.nan.f64 	%p85, %fd3, %fd3;
	setp.neu.f64 	%p86, %fd4, 0d7FF0000000000000;
	selp.b32 	%r245, %r233, %r231, %p1;
	selp.b32 	%r246, %r245, %r231, %p78;
	mov.b64 	%fd400, {%r512, %r246};
	mov.f64 	%fd401, 0d4000000000000000;
	add.rn.f64 	%fd402, %fd3, %fd401;
	setp.lt.f64 	%p87, %fd16, 0d0000000000000000;
	add.f64 	%fd403, %fd16, 0d7FF0000000000000;
	selp.f64 	%fd404, 0d0000000000000000, %fd403, %p87;
	setp.geu.f32 	%p88, %f3, 0f40874800;
	shr.u32 	%r247, %r14, 31;
	add.s32 	%r248, %r14, %r247;
	shr.s32 	%r249, %r248, 1;
	shl.b32 	%r250, %r249, 20;
	add.s32 	%r251, %r16, %r250;
	mov.b64 	%fd405, {%r15, %r251};
	sub.s32 	%r252, %r14, %r249;
	shl.b32 	%r253, %r252, 20;
	add.s32 	%r254, %r253, 1072693248;
	mov.b64 	%fd406, {%r512, %r254};
	mul.f64 	%fd407, %fd406, %fd405;
	selp.b32 	%r255, %r9, 0, %p79;
	or.b32  	%r256, %r255, 2146435072;
	selp.b32 	%r257, %r256, %r255, %p80;
	mov.b64 	%fd408, {%r512, %r257};
	setp.nan.f64 	%p89, %fd17, %fd17;
	setp.neu.f64 	%p90, %fd18, 0d7FF0000000000000;
	selp.b32 	%r258, %r245, %r231, %p74;
	mov.b64 	%fd409, {%r512, %r258};
	add.rn.f64 	%fd410, %fd17, %fd401;
	selp.f64 	%fd411, %fd395, %fd398, %p84;
	selp.f64 	%fd412, %fd48, %fd411, %p69;
	mul.f64 	%fd64, %fd52, %fd412;
	selp.f64 	%fd413, %fd399, %fd5, %p77;
	selp.f64 	%fd414, %fd402, %fd413, %p85;
	selp.f64 	%fd415, %fd414, %fd400, %p86;
	selp.f64 	%fd416, %fd415, %fd413, %p76;
	mul.f64 	%fd417, %fd416, 0dBFE0000000000000;
	selp.f64 	%fd418, 0dBFE0000000000000, %fd417, %p75;
	fma.rn.f64 	%fd419, %fd418, 0d3FF71547652B82FE, 0d4338000000000000;
	{
	.reg .b32 %temp; 
	mov.b64 	{%r259, %temp}, %fd419;
	}
	mov.f64 	%fd420, 0dC338000000000000;
	add.rn.f64 	%fd421, %fd419, %fd420;
	fma.rn.f64 	%fd422, %fd421, 0dBFE62E42FEFA39EF, %fd418;
	fma.rn.f64 	%fd423, %fd421, 0dBC7ABC9E3B39803F, %fd422;
	fma.rn.f64 	%fd424, %fd423, 0d3E5ADE1569CE2BDF, 0d3E928AF3FCA213EA;
	fma.rn.f64 	%fd425, %fd424, %fd423, 0d3EC71DEE62401315;
	fma.rn.f64 	%fd426, %fd425, %fd423, 0d3EFA01997C89EB71;
	fma.rn.f64 	%fd427, %fd426, %fd423, 0d3F2A01A014761F65;
	fma.rn.f64 	%fd428, %fd427, %fd423, 0d3F56C16C1852B7AF;
	fma.rn.f64 	%fd429, %fd428, %fd423, 0d3F81111111122322;
	fma.rn.f64 	%fd430, %fd429, %fd423, 0d3FA55555555502A1;
	fma.rn.f64 	%fd431, %fd430, %fd423, 0d3FC5555555555511;
	fma.rn.f64 	%fd432, %fd431, %fd423, 0d3FE000000000000B;
	fma.rn.f64 	%fd433, %fd432, %fd423, 0d3FF0000000000000;
	fma.rn.f64 	%fd434, %fd433, %fd423, 0d3FF0000000000000;
	{
	.reg .b32 %temp; 
	mov.b64 	{%r260, %temp}, %fd434;
	}
	{
	.reg .b32 %temp; 
	mov.b64 	{%temp, %r261}, %fd434;
	}
	shl.b32 	%r262, %r259, 20;
	add.s32 	%r263, %r262, %r261;
	mov.b64 	%fd65, {%r260, %r263};
	{
	.reg .b32 %temp; 
	mov.b64 	{%temp, %r264}, %fd418;
	}
	mov.b32 	%f27, %r264;
	abs.f32 	%f7, %f27;
	setp.lt.f64 	%p91, %fd418, 0d0000000000000000;
	add.f64 	%fd435, %fd418, 0d7FF0000000000000;
	selp.f64 	%fd66, 0d0000000000000000, %fd435, %p91;
	shr.u32 	%r265, %r259, 31;
	add.s32 	%r266, %r259, %r265;
	shr.s32 	%r267, %r266, 1;
	shl.b32 	%r268, %r267, 20;
	add.s32 	%r269, %r261, %r268;
	mov.b64 	%fd436, {%r260, %r269};
	sub.s32 	%r270, %r259, %r267;
	shl.b32 	%r271, %r270, 20;
	add.s32 	%r272, %r271, 1072693248;
	mov.b64 	%fd437, {%r512, %r272};
	mul.f64 	%fd67, %fd437, %fd436;
	selp.f64 	%fd438, %fd404, %fd407, %p88;
	selp.f64 	%fd439, %fd32, %fd438, %p70;
	mul.f64 	%fd68, %fd36, %fd439;
	selp.f64 	%fd440, %fd408, %fd19, %p73;
	selp.f64 	%fd441, %fd410, %fd440, %p89;
	selp.f64 	%fd442, %fd441, %fd409, %p90;
	selp.f64 	%fd443, %fd442, %fd440, %p72;
	mul.f64 	%fd444, %fd443, 0dBFE0000000000000;
	selp.f64 	%fd445, 0dBFE0000000000000, %fd444, %p71;
	fma.rn.f64 	%fd446, %fd445, 0d3FF71547652B82FE, 0d4338000000000000;
	{
	.reg .b32 %temp; 
	mov.b64 	{%r273, %temp}, %fd446;
	}
	add.rn.f64 	%fd447, %fd446, %fd420;
	fma.rn.f64 	%fd448, %fd447, 0dBFE62E42FEFA39EF, %fd445;
	fma.rn.f64 	%fd449, %fd447, 0dBC7ABC9E3B39803F, %fd448;
	fma.rn.f64 	%fd450, %fd449, 0d3E5ADE1569CE2BDF, 0d3E928AF3FCA213EA;
	fma.rn.f64 	%fd451, %fd450, %fd449, 0d3EC71DEE62401315;
	fma.rn.f64 	%fd452, %fd451, %fd449, 0d3EFA01997C89EB71;
	fma.rn.f64 	%fd453, %fd452, %fd449, 0d3F2A01A014761F65;
	fma.rn.f64 	%fd454, %fd453, %fd449, 0d3F56C16C1852B7AF;
	fma.rn.f64 	%fd455, %fd454, %fd449, 0d3F81111111122322;
	fma.rn.f64 	%fd456, %fd455, %fd449, 0d3FA55555555502A1;
	fma.rn.f64 	%fd457, %fd456, %fd449, 0d3FC5555555555511;
	fma.rn.f64 	%fd458, %fd457, %fd449, 0d3FE000000000000B;
	fma.rn.f64 	%fd459, %fd458, %fd449, 0d3FF0000000000000;
	fma.rn.f64 	%fd460, %fd459, %fd449, 0d3FF0000000000000;
	{
	.reg .b32 %temp; 
	mov.b64 	{%r274, %temp}, %fd460;
	}
	{
	.reg .b32 %temp; 
	mov.b64 	{%temp, %r275}, %fd460;
	}
	shl.b32 	%r276, %r273, 20;
	add.s32 	%r277, %r276, %r275;
	mov.b64 	%fd69, {%r274, %r277};
	{
	.reg .b32 %temp; 
	mov.b64 	{%temp, %r278}, %fd445;
	}
	mov.b32 	%f28, %r278;
	abs.f32 	%f8, %f28;
	setp.lt.f64 	%p92, %fd445, 0d0000000000000000;
	add.f64 	%fd461, %fd445, 0d7FF0000000000000;
	selp.f64 	%fd70, 0d0000000000000000, %fd461, %p92;
	shr.u32 	%r279, %r273, 31;
	add.s32 	%r280, %r273, %r279;
	shr.s32 	%r281, %r280, 1;
	shl.b32 	%r282, %r281, 20;
	add.s32 	%r283, %r275, %r282;
	mov.b64 	%fd462, {%r274, %r283};
	sub.s32 	%r284, %r273, %r281;
	shl.b32 	%r285, %r284, 20;
	add.s32 	%r286, %r285, 1072693248;
	mov.b64 	%fd463, {%r512, %r286};
	mul.f64 	%fd71, %fd463, %fd462;
	mov.f64 	%fd1222, 0d0000000000000000;
	mov.f64 	%fd1223, %fd1222;
$L__BB0_48:
	mul.wide.u32 	%rd11, %r512, 8;
	add.s64 	%rd12, %rd1, %rd11;
	ld.local.f64 	%fd75, [%rd12];
	sub.f64 	%fd464, %fd75, %fd1222;
	mul.f64 	%fd76, %fd464, 0d3FE0000000000000;
	add.f64 	%fd77, %fd1222, %fd76;
	setp.neu.f64 	%p93, %fd77, 0d0000000000000000;
	@%p93 bra 	$L__BB0_50;
	setp.geu.f32 	%p122, %f8, 0f40874800;
	setp.lt.f32 	%p123, %f8, 0f4086232B;
	selp.f64 	%fd666, %fd70, %fd71, %p122;
	selp.f64 	%fd667, %fd69, %fd666, %p123;
	mul.f64 	%fd1231, %fd68, %fd667;
	bra.uni 	$L__BB0_76;
$L__BB0_50:
	setp.neu.f64 	%p94, %fd77, 0d3FF0000000000000;
	@%p94 bra 	$L__BB0_52;
	setp.geu.f32 	%p120, %f7, 0f40874800;
	setp.lt.f32 	%p121, %f7, 0f4086232B;
	selp.f64 	%fd664, %fd66, %fd67, %p120;
	selp.f64 	%fd665, %fd65, %fd664, %p121;
	mul.f64 	%fd1231, %fd64, %fd665;
	bra.uni 	$L__BB0_76;
$L__BB0_52:
	mul.f64 	%fd465, %fd63, %fd77;
	mov.f64 	%fd466, 0d3FF0000000000000;
	sub.f64 	%fd80, %fd466, %fd77;
	mul.f64 	%fd467, %fd465, %fd80;
	sqrt.rn.f64 	%fd468, %fd467;
	add.f64 	%fd469, %fd241, %fd241;
	mul.f64 	%fd81, %fd469, %fd468;
	mul.f64 	%fd470, %fd240, %fd80;
	fma.rn.f64 	%fd471, %fd239, %fd77, %fd470;
	neg.f64 	%fd472, %fd471;
	mul.f64 	%fd82, %fd241, %fd472;
	fma.rn.f64 	%fd473, %fd82, 0d3FF71547652B82FE, 0d4338000000000000;
	{
	.reg .b32 %temp; 
	mov.b64 	{%r27, %temp}, %fd473;
	}
	mov.f64 	%fd474, 0dC338000000000000;
	add.rn.f64 	%fd475, %fd473, %fd474;
	fma.rn.f64 	%fd476, %fd475, 0dBFE62E42FEFA39EF, %fd82;
	fma.rn.f64 	%fd477, %fd475, 0dBC7ABC9E3B39803F, %fd476;
	fma.rn.f64 	%fd478, %fd477, 0d3E5ADE1569CE2BDF, 0d3E928AF3FCA213EA;
	fma.rn.f64 	%fd479, %fd478, %fd477, 0d3EC71DEE62401315;
	fma.rn.f64 	%fd480, %fd479, %fd477, 0d3EFA01997C89EB71;
	fma.rn.f64 	%fd481, %fd480, %fd477, 0d3F2A01A014761F65;
	fma.rn.f64 	%fd482, %fd481, %fd477, 0d3F56C16C1852B7AF;
	fma.rn.f64 	%fd483, %fd482, %fd477, 0d3F81111111122322;
	fma.rn.f64 	%fd484, %fd483, %fd477, 0d3FA55555555502A1;
	fma.rn.f64 	%fd485, %fd484, %fd477, 0d3FC5555555555511;
	fma.rn.f64 	%fd486, %fd485, %fd477, 0d3FE000000000000B;
	fma.rn.f64 	%fd487, %fd486, %fd477, 0d3FF0000000000000;
	fma.rn.f64 	%fd488, %fd487, %fd477, 0d3FF0000000000000;
	{
	.reg .b32 %temp; 
	mov.b64 	{%r28, %temp}, %fd488;
	}
	{
	.reg .b32 %temp; 
	mov.b64 	{%temp, %r29}, %fd488;
	}
	shl.b32 	%r287, %r27, 20;
	add.s32 	%r288, %r287, %r29;
	mov.b64 	%fd1224, {%r28, %r288};
	{
	.reg .b32 %temp; 
	mov.b64 	{%temp, %r289}, %fd82;
	}
	mov.b32 	%f29, %r289;
	abs.f32 	%f9, %f29;
	setp.lt.f32 	%p95, %f9, 0f4086232B;
	@%p95 bra 	$L__BB0_55;
	setp.lt.f64 	%p96, %fd82, 0d0000000000000000;
	add.f64 	%fd489, %fd82, 0d7FF0000000000000;
	selp.f64 	%fd1224, 0d0000000000000000, %fd489, %p96;
	setp.geu.f32 	%p97, %f9, 0f40874800;
	@%p97 bra 	$L__BB0_55;
	shr.u32 	%r290, %r27, 31;
	add.s32 	%r291, %r27, %r290;
	shr.s32 	%r292, %r291, 1;
	shl.b32 	%r293, %r292, 20;
	add.s32 	%r294, %r29, %r293;
	mov.b64 	%fd490, {%r28, %r294};
	sub.s32 	%r295, %r27, %r292;
	shl.b32 	%r296, %r295, 20;
	add.s32 	%r297, %r296, 1072693248;
	mov.b32 	%r298, 0;
	mov.b64 	%fd491, {%r298, %r297};
	mul.f64 	%fd1224, %fd491, %fd490;
$L__BB0_55:
	ld.param.f64 	%fd1201, [_Z20kernel_loglikelihoodiPddddddddS__param_4];
	ld.param.f64 	%fd1196, [_Z20kernel_loglikelihoodiPddddddddS__param_3];
	ld.param.f64 	%fd1192, [_Z20kernel_loglikelihoodiPddddddddS__param_2];
	setp.lt.s32 	%p98, %r106, 0;
	setp.eq.s32 	%p99, %r4, 1062207488;
	mul.f64 	%fd492, %fd1196, %fd80;
	fma.rn.f64 	%fd493, %fd1192, %fd77, %fd492;
	sub.f64 	%fd494, %fd2, %fd493;
	div.rn.f64 	%fd87, %fd494, %fd1201;
	{
	.reg .b32 %temp; 
	mov.b64 	{%temp, %r30}, %fd87;
	}
	abs.f64 	%fd88, %fd87;
	{ // callseq 2, 0
	.param .b64 param0;
	st.param.f64 	[param0], %fd88;
	.param .b64 retval0;
	call.uni (retval0), 
	__internal_accurate_pow, 
	(
	param0
	);
	ld.param.f64 	%fd495, [retval0];
	} // callseq 2
	setp.lt.s32 	%p101, %r30, 0;
	neg.f64 	%fd497, %fd495;
	selp.f64 	%fd498, %fd497, %fd495, %p99;
	selp.f64 	%fd499, %fd498, %fd495, %p101;
	setp.eq.f64 	%p102, %fd87, 0d0000000000000000;
	selp.b32 	%r299, %r30, 0, %p99;
	or.b32  	%r300, %r299, 2146435072;
	selp.b32 	%r301, %r300, %r299, %p98;
	mov.b32 	%r302, 0;
	mov.b64 	%fd500, {%r302, %r301};
	selp.f64 	%fd1225, %fd500, %fd499, %p102;
	add.f64 	%fd501, %fd87, 0d4000000000000000;
	{
	.reg .b32 %temp; 
	mov.b64 	{%temp, %r303}, %fd501;
	}
	and.b32  	%r304, %r303, 2146435072;
	setp.ne.s32 	%p103, %r304, 2146435072;
	@%p103 bra 	$L__BB0_60;
	setp.num.f64 	%p104, %fd87, %fd87;
	@%p104 bra 	$L__BB0_58;
	mov.f64 	%fd502, 0d4000000000000000;
	add.rn.f64 	%fd1225, %fd87, %fd502;
	bra.uni 	$L__BB0_60;
$L__BB0_58:
	setp.neu.f64 	%p105, %fd88, 0d7FF0000000000000;
	@%p105 bra 	$L__BB0_60;
	selp.b32 	%r305, 0, 2146435072, %p98;
	or.b32  	%r306, %r305, -2147483648;
	selp.b32 	%r307, %r306, %r305, %p1;
	selp.b32 	%r308, %r307, %r305, %p101;
	mov.b32 	%r309, 0;
	mov.b64 	%fd1225, {%r309, %r308};
$L__BB0_60:
	setp.eq.f64 	%p108, %fd87, 0d3FF0000000000000;
	mul.f64 	%fd503, %fd1225, 0dBFE0000000000000;
	selp.f64 	%fd93, 0dBFE0000000000000, %fd503, %p108;
	fma.rn.f64 	%fd504, %fd93, 0d3FF71547652B82FE, 0d4338000000000000;
	{
	.reg .b32 %temp; 
	mov.b64 	{%r31, %temp}, %fd504;
	}
	mov.f64 	%fd505, 0dC338000000000000;
	add.rn.f64 	%fd506, %fd504, %fd505;
	fma.rn.f64 	%fd507, %fd506, 0dBFE62E42FEFA39EF, %fd93;
	fma.rn.f64 	%fd508, %fd506, 0dBC7ABC9E3B39803F, %fd507;
	fma.rn.f64 	%fd509, %fd508, 0d3E5ADE1569CE2BDF, 0d3E928AF3FCA213EA;
	fma.rn.f64 	%fd510, %fd509, %fd508, 0d3EC71DEE62401315;
	fma.rn.f64 	%fd511, %fd510, %fd508, 0d3EFA01997C89EB71;
	fma.rn.f64 	%fd512, %fd511, %fd508, 0d3F2A01A014761F65;
	fma.rn.f64 	%fd513, %fd512, %fd508, 0d3F56C16C1852B7AF;
	fma.rn.f64 	%fd514, %fd513, %fd508, 0d3F81111111122322;
	fma.rn.f64 	%fd515, %fd514, %fd508, 0d3FA55555555502A1;
	fma.rn.f64 	%fd516, %fd515, %fd508, 0d3FC5555555555511;
	fma.rn.f64 	%fd517, %fd516, %fd508, 0d3FE000000000000B;
	fma.rn.f64 	%fd518, %fd517, %fd508, 0d3FF0000000000000;
	fma.rn.f64 	%fd519, %fd518, %fd508, 0d3FF0000000000000;
	{
	.reg .b32 %temp; 
	mov.b64 	{%r32, %temp}, %fd519;
	}
	{
	.reg .b32 %temp; 
	mov.b64 	{%temp, %r33}, %fd519;
	}
	shl.b32 	%r310, %r31, 20;
	add.s32 	%r311, %r310, %r33;
	mov.b64 	%fd1226, {%r32, %r311};
	{
	.reg .b32 %temp; 
	mov.b64 	{%temp, %r312}, %fd93;
	}
	mov.b32 	%f30, %r312;
	abs.f32 	%f10, %f30;
	setp.lt.f32 	%p109, %f10, 0f4086232B;
	@%p109 bra 	$L__BB0_63;
	setp.lt.f64 	%p110, %fd93, 0d0000000000000000;
	add.f64 	%fd520, %fd93, 0d7FF0000000000000;
	selp.f64 	%fd1226, 0d0000000000000000, %fd520, %p110;
	setp.geu.f32 	%p111, %f10, 0f40874800;
	@%p111 bra 	$L__BB0_63;
	shr.u32 	%r313, %r31, 31;
	add.s32 	%r314, %r31, %r313;
	shr.s32 	%r315, %r314, 1;
	shl.b32 	%r316, %r315, 20;
	add.s32 	%r317, %r33, %r316;
	mov.b64 	%fd521, {%r32, %r317};
	sub.s32 	%r318, %r31, %r315;
	shl.b32 	%r319, %r318, 20;
	add.s32 	%r320, %r319, 1072693248;
	mov.b32 	%r321, 0;
	mov.b64 	%fd522, {%r321, %r320};
	mul.f64 	%fd1226, %fd522, %fd521;
$L__BB0_63:
	mul.f64 	%fd98, %fd1224, %fd1226;
	abs.f64 	%fd99, %fd81;
	{
	.reg .b32 %temp; 
	mov.b64 	{%temp, %r34}, %fd99;
	}
	add.s32 	%r322, %r34, -1076238844;
	setp.gt.u32 	%p112, %r322, 127526403;
	@%p112 bra 	$L__BB0_68;
	mul.f64 	%fd100, %fd99, 0d3FE0000000000000;
	fma.rn.f64 	%fd540, %fd100, 0d3FF71547652B82FE, 0d4338000000000000;
	{
	.reg .b32 %temp; 
	mov.b64 	{%r35, %temp}, %fd540;
	}
	mov.f64 	%fd541, 0dC338000000000000;
	add.rn.f64 	%fd542, %fd540, %fd541;
	fma.rn.f64 	%fd543, %fd542, 0dBFE62E42FEFA39EF, %fd100;
	fma.rn.f64 	%fd544, %fd542, 0dBC7ABC9E3B39803F, %fd543;
	fma.rn.f64 	%fd545, %fd544, 0d3E5ADE1569CE2BDF, 0d3E928AF3FCA213EA;
	fma.rn.f64 	%fd546, %fd545, %fd544, 0d3EC71DEE62401315;
	fma.rn.f64 	%fd547, %fd546, %fd544, 0d3EFA01997C89EB71;
	fma.rn.f64 	%fd548, %fd547, %fd544, 0d3F2A01A014761F65;
	fma.rn.f64 	%fd549, %fd548, %fd544, 0d3F56C16C1852B7AF;
	fma.rn.f64 	%fd550, %fd549, %fd544, 0d3F81111111122322;
	fma.rn.f64 	%fd551, %fd550, %fd544, 0d3FA55555555502A1;
	fma.rn.f64 	%fd552, %fd551, %fd544, 0d3FC5555555555511;
	fma.rn.f64 	%fd553, %fd552, %fd544, 0d3FE000000000000B;
	fma.rn.f64 	%fd554, %fd553, %fd544, 0d3FF0000000000000;
	fma.rn.f64 	%fd555, %fd554, %fd544, 0d3FF0000000000000;
	{
	.reg .b32 %temp; 
	mov.b64 	{%r36, %temp}, %fd555;
	}
	{
	.reg .b32 %temp; 
	mov.b64 	{%temp, %r37}, %fd555;
	}
	shl.b32 	%r323, %r35, 20;
	add.s32 	%r324, %r323, %r37;
	mov.b64 	%fd1227, {%r36, %r324};
	{
	.reg .b32 %temp; 
	mov.b64 	{%temp, %r325}, %fd100;
	}
	mov.b32 	%f31, %r325;
	abs.f32 	%f11, %f31;
	setp.lt.f32 	%p113, %f11, 0f4086232B;
	@%p113 bra 	$L__BB0_67;
	setp.lt.f64 	%p114, %fd100, 0d0000000000000000;
	add.f64 	%fd556, %fd100, 0d7FF0000000000000;
	selp.f64 	%fd1227, 0d0000000000000000, %fd556, %p114;
	setp.geu.f32 	%p115, %f11, 0f40874800;
	@%p115 bra 	$L__BB0_67;
	shr.u32 	%r326, %r35, 31;
	add.s32 	%r327, %r35, %r326;
	shr.s32 	%r328, %r327, 1;
	shl.b32 	%r329, %r328, 20;
	add.s32 	%r330, %r37, %r329;
	mov.b64 	%fd557, {%r36, %r330};
	sub.s32 	%r331, %r35, %r328;
	shl.b32 	%r332, %r331, 20;
	add.s32 	%r333, %r332, 1072693248;
	mov.b32 	%r334, 0;
	mov.b64 	%fd558, {%r334, %r333};
	mul.f64 	%fd1227, %fd558, %fd557;
$L__BB0_67:
	rcp.approx.ftz.f64 	%fd559, %fd99;
	neg.f64 	%fd560, %fd99;
	fma.rn.f64 	%fd561, %fd560, %fd559, 0d3FF0000000000000;
	fma.rn.f64 	%fd562, %fd561, %fd561, %fd561;
	fma.rn.f64 	%fd563, %fd562, %fd559, %fd559;
	rsqrt.approx.ftz.f64 	%fd564, %fd99;
	mul.rn.f64 	%fd565, %fd564, %fd564;
	neg.f64 	%fd566, %fd565;
	fma.rn.f64 	%fd567, %fd99, %fd566, 0d3FF0000000000000;
	mul.rn.f64 	%fd568, %fd567, %fd564;
	fma.rn.f64 	%fd569, %fd567, 0d3FD8000000000000, 0d3FE0000000000000;
	fma.rn.f64 	%fd570, %fd569, %fd568, %fd564;
	fma.rn.f64 	%fd571, %fd563, 0d41F2F851FC237B1D, 0d41FFEFDD4FF37461;
	fma.rn.f64 	%fd572, %fd571, %fd563, 0dC1FA8A1907F57F70;
	fma.rn.f64 	%fd573, %fd572, %fd563, 0d41E10B6852851C22;
	fma.rn.f64 	%fd574, %fd573, %fd563, 0dC1B925FC57CCB350;
	fma.rn.f64 	%fd575, %fd574, %fd563, 0d41885261A7176974;
	fma.rn.f64 	%fd576, %fd575, %fd563, 0dC1506BFA24BE44DB;
	fma.rn.f64 	%fd577, %fd576, %fd563, 0d411003CC0DA58B08;
	fma.rn.f64 	%fd578, %fd577, %fd563, 0dC0C6E73AA6A2C47A;
	fma.rn.f64 	%fd579, %fd578, %fd563, 0d40785E17BC10541A;
	fma.rn.f64 	%fd580, %fd579, %fd563, 0dC0216C6690365068;
	fma.rn.f64 	%fd581, %fd580, %fd563, 0d3FD934E08086004C;
	fma.rn.f64 	%fd582, %fd581, %fd563, 0d3FB6AA7C7D428943;
	fma.rn.f64 	%fd583, %fd582, %fd563, 0d3FA6EAC2735A091E;
	fma.rn.f64 	%fd584, %fd583, %fd563, 0d3F9DEBAA90561E71;
	fma.rn.f64 	%fd585, %fd584, %fd563, 0d3F9CB94DDFD23F70;
	fma.rn.f64 	%fd586, %fd585, %fd563, 0d3FA9884533D30179;
	fma.rn.f64 	%fd587, %fd586, %fd563, 0d3FD9884533D43657;
	mul.f64 	%fd588, %fd570, %fd587;
	mul.f64 	%fd589, %fd588, %fd1227;
	mul.f64 	%fd1228, %fd1227, %fd589;
	bra.uni 	$L__BB0_69;
$L__BB0_68:
	mul.f64 	%fd523, %fd81, %fd81;
	fma.rn.f64 	%fd524, %fd523, 0d37D4D7F592957DA6, 0d3858C41D50AB516F;
	fma.rn.f64 	%fd525, %fd524, %fd523, 0d39095DDA3F2C417B;
	fma.rn.f64 	%fd526, %fd525, %fd523, 0d39A367189A01363E;
	fma.rn.f64 	%fd527, %fd526, %fd523, 0d3A3E90745678B866;
	fma.rn.f64 	%fd528, %fd527, %fd523, 0d3AD416D14FA3A4BD;
	fma.rn.f64 	%fd529, %fd528, %fd523, 0d3B669D021FDE720E;
	fma.rn.f64 	%fd530, %fd529, %fd523, 0d3BF5601014E95430;
	fma.rn.f64 	%fd531, %fd530, %fd523, 0d3C80B313C0325230;
	fma.rn.f64 	%fd532, %fd531, %fd523, 0d3D0522A42FFEF890;
	fma.rn.f64 	%fd533, %fd532, %fd523, 0d3D8522A440809476;
	fma.rn.f64 	%fd534, %fd533, %fd523, 0d3E002E85C07BA843;
	fma.rn.f64 	%fd535, %fd534, %fd523, 0d3E723456789B9DE8;
	fma.rn.f64 	%fd536, %fd535, %fd523, 0d3EDC71C71C71B63C;
	fma.rn.f64 	%fd537, %fd536, %fd523, 0d3F3C71C71C71C7C2;
	fma.rn.f64 	%fd538, %fd537, %fd523, 0d3F8FFFFFFFFFFFFB;
	fma.rn.f64 	%fd539, %fd538, %fd523, 0d3FD0000000000000;
	fma.rn.f64 	%fd1228, %fd539, %fd523, 0d3FF0000000000000;
$L__BB0_69:
	mul.f64 	%fd590, %fd239, %fd80;
	fma.rn.f64 	%fd108, %fd240, %fd77, %fd590;
	add.s32 	%r335, %r34, -1076232192;
	setp.gt.u32 	%p116, %r335, 127533055;
	@%p116 bra 	$L__BB0_74;
	mul.f64 	%fd109, %fd99, 0d3FE0000000000000;
	fma.rn.f64 	%fd609, %fd109, 0d3FF71547652B82FE, 0d4338000000000000;
	{
	.reg .b32 %temp; 
	mov.b64 	{%r38, %temp}, %fd609;
	}
	mov.f64 	%fd610, 0dC338000000000000;
	add.rn.f64 	%fd611, %fd609, %fd610;
	fma.rn.f64 	%fd612, %fd611, 0dBFE62E42FEFA39EF, %fd109;
	fma.rn.f64 	%fd613, %fd611, 0dBC7ABC9E3B39803F, %fd612;
	fma.rn.f64 	%fd614, %fd613, 0d3E5ADE1569CE2BDF, 0d3E928AF3FCA213EA;
	fma.rn.f64 	%fd615, %fd614, %fd613, 0d3EC71DEE62401315;
	fma.rn.f64 	%fd616, %fd615, %fd613, 0d3EFA01997C89EB71;
	fma.rn.f64 	%fd617, %fd616, %fd613, 0d3F2A01A014761F65;
	fma.rn.f64 	%fd618, %fd617, %fd613, 0d3F56C16C1852B7AF;
	fma.rn.f64 	%fd619, %fd618, %fd613, 0d3F81111111122322;
	fma.rn.f64 	%fd620, %fd619, %fd613, 0d3FA55555555502A1;
	fma.rn.f64 	%fd621, %fd620, %fd613, 0d3FC5555555555511;
	fma.rn.f64 	%fd622, %fd621, %fd613, 0d3FE000000000000B;
	fma.rn.f64 	%fd623, %fd622, %fd613, 0d3FF0000000000000;
	fma.rn.f64 	%fd624, %fd623, %fd613, 0d3FF0000000000000;
	{
	.reg .b32 %temp; 
	mov.b64 	{%r39, %temp}, %fd624;
	}
	{
	.reg .b32 %temp; 
	mov.b64 	{%temp, %r40}, %fd624;
	}
	shl.b32 	%r336, %r38, 20;
	add.s32 	%r337, %r336, %r40;
	mov.b64 	%fd1229, {%r39, %r337};
	{
	.reg .b32 %temp; 
	mov.b64 	{%temp, %r338}, %fd109;
	}
	mov.b32 	%f32, %r338;
	abs.f32 	%f12, %f32;
	setp.lt.f32 	%p117, %f12, 0f4086232B;
	@%p117 bra 	$L__BB0_73;
	setp.lt.f64 	%p118, %fd109, 0d0000000000000000;
	add.f64 	%fd625, %fd109, 0d7FF0000000000000;
	selp.f64 	%fd1229, 0d0000000000000000, %fd625, %p118;
	setp.geu.f32 	%p119, %f12, 0f40874800;
	@%p119 bra 	$L__BB0_73;
	shr.u32 	%r339, %r38, 31;
	add.s32 	%r340, %r38, %r339;
	shr.s32 	%r341, %r340, 1;
	shl.b32 	%r342, %r341, 20;
	add.s32 	%r343, %r40, %r342;
	mov.b64 	%fd626, {%r39, %r343};
	sub.s32 	%r344, %r38, %r341;
	shl.b32 	%r345, %r344, 20;
	add.s32 	%r346, %r345, 1072693248;
	mov.b32 	%r347, 0;
	mov.b64 	%fd627, {%r347, %r346};
	mul.f64 	%fd1229, %fd627, %fd626;
$L__BB0_73:
	rcp.approx.ftz.f64 	%fd628, %fd99;
	neg.f64 	%fd629, %fd99;
	fma.rn.f64 	%fd630, %fd629, %fd628, 0d3FF0000000000000;
	fma.rn.f64 	%fd631, %fd630, %fd630, %fd630;
	fma.rn.f64 	%fd632, %fd631, %fd628, %fd628;
	rsqrt.approx.ftz.f64 	%fd633, %fd99;
	mul.rn.f64 	%fd634, %fd633, %fd633;
	neg.f64 	%fd635, %fd634;
	fma.rn.f64 	%fd636, %fd99, %fd635, 0d3FF0000000000000;
	mul.rn.f64 	%fd637, %fd636, %fd633;
	fma.rn.f64 	%fd638, %fd636, 0d3FD8000000000000, 0d3FE0000000000000;
	fma.rn.f64 	%fd639, %fd638, %fd637, %fd633;
	fma.rn.f64 	%fd640, %fd632, 0d41D8729DA7E5A092, 0dC20A9923A6810426;
	fma.rn.f64 	%fd641, %fd640, %fd632, 0d42015D3DB3C5FFE0;
	fma.rn.f64 	%fd642, %fd641, %fd632, 0dC1E4D2D89A3913C1;
	fma.rn.f64 	%fd643, %fd642, %fd632, 0d41BDCDFF9B080398;
	fma.rn.f64 	%fd644, %fd643, %fd632, 0dC18C5F2E01FB2FF9;
	fma.rn.f64 	%fd645, %fd644, %fd632, 0d4152FCFB5FD54150;
	fma.rn.f64 	%fd646, %fd645, %fd632, 0dC1126D4CD831FC06;
	fma.rn.f64 	%fd647, %fd646, %fd632, 0d40CA49ABC2CAD407;
	fma.rn.f64 	%fd648, %fd647, %fd632, 0dC07BF09A8D0B4BCF;
	fma.rn.f64 	%fd649, %fd648, %fd632, 0d4023F8F8F6F26890;
	fma.rn.f64 	%fd650, %fd649, %fd632, 0dBFDD6E31961ECE73;
	fma.rn.f64 	%fd651, %fd650, %fd632, 0dBFBBBDC121C5123B;
	fma.rn.f64 	%fd652, %fd651, %fd632, 0dBFAD76AACF55FC53;
	fma.rn.f64 	%fd653, %fd652, %fd632, 0dBFA4F1C4FF86494B;
	fma.rn.f64 	%fd654, %fd653, %fd632, 0dBFA7EFC0E3C7167E;
	fma.rn.f64 	%fd655, %fd654, %fd632, 0dBFC32633E6DECF48;
	fma.rn.f64 	%fd656, %fd655, %fd632, 0d3FD9884533D43649;
	mul.rn.f64 	%fd657, %fd656, %fd639;
	mul.rn.f64 	%fd658, %fd657, %fd1229;
	mul.rn.f64 	%fd659, %fd658, %fd1229;
	copysign.f64 	%fd1230, %fd81, %fd659;
	bra.uni 	$L__BB0_75;
$L__BB0_74:
	mul.rn.f64 	%fd591, %fd81, %fd81;
	fma.rn.f64 	%fd592, %fd591, 0d38268D52E367973F, 0d38A76B71C28918B0;
	fma.rn.f64 	%fd593, %fd592, %fd591, 0d3958082FE6606ACB;
	fma.rn.f64 	%fd594, %fd593, %fd591, 0d39F0EC04908E2753;
	fma.rn.f64 	%fd595, %fd594, %fd591, 0d3A88D983808A730D;
	fma.rn.f64 	%fd596, %fd595, %fd591, 0d3B1E21624AF0555A;
	fma.rn.f64 	%fd597, %fd596, %fd591, 0d3BAF18024073231E;
	fma.rn.f64 	%fd598, %fd597, %fd591, 0d3C3AB810D07C53A4;
	fma.rn.f64 	%fd599, %fd598, %fd591, 0d3CC2C97677FAB629;
	fma.rn.f64 	%fd600, %fd599, %fd591, 0d3D4522A42918D8A1;
	fma.rn.f64 	%fd601, %fd600, %fd591, 0d3DC27E4FB8F617FC;
	fma.rn.f64 	%fd602, %fd601, %fd591, 0d3E3845C8A0ABD799;
	fma.rn.f64 	%fd603, %fd602, %fd591, 0d3EA6C16C16C369A2;
	fma.rn.f64 	%fd604, %fd603, %fd591, 0d3F0C71C71C71A4B2;
	fma.rn.f64 	%fd605, %fd604, %fd591, 0d3F65555555555681;
	fma.rn.f64 	%fd606, %fd605, %fd591, 0d3FAFFFFFFFFFFFF1;
	mul.rn.f64 	%fd607, %fd606, %fd591;
	mul.f64 	%fd608, %fd81, 0d3FE0000000000000;
	fma.rn.f64 	%fd1230, %fd81, %fd607, %fd608;
$L__BB0_75:
	mul.f64 	%fd660, %fd241, %fd108;
	mul.f64 	%fd661, %fd660, %fd1230;
	div.rn.f64 	%fd662, %fd661, %fd81;
	add.f64 	%fd663, %fd1228, %fd662;
	mul.f64 	%fd1231, %fd98, %fd663;
$L__BB0_76:
	mul.wide.u32 	%rd13, %r512, 8;
	add.s64 	%rd14, %rd2, %rd13;
	ld.local.f64 	%fd119, [%rd14];
	div.rn.f64 	%fd120, %fd76, 0d4018000000000000;
	fma.rn.f64 	%fd121, %fd76, 0d3FE0000000000000, %fd1222;
	setp.neu.f64 	%p124, %fd121, 0d0000000000000000;
	@%p124 bra 	$L__BB0_78;
	setp.geu.f32 	%p153, %f8, 0f40874800;
	setp.lt.f32 	%p154, %f8, 0f4086232B;
	selp.f64 	%fd869, %fd70, %fd71, %p153;
	selp.f64 	%fd870, %fd69, %fd869, %p154;
	mul.f64 	%fd1239, %fd68, %fd870;
	bra.uni 	$L__BB0_104;
$L__BB0_78:
	setp.neu.f64 	%p125, %fd121, 0d3FF0000000000000;
	@%p125 bra 	$L__BB0_80;
	setp.geu.f32 	%p151, %f7, 0f40874800;
	setp.lt.f32 	%p152, %f7, 0f4086232B;
	selp.f64 	%fd867, %fd66, %fd67, %p151;
	selp.f64 	%fd868, %fd65, %fd867, %p152;
	mul.f64 	%fd1239, %fd64, %fd868;
	bra.uni 	$L__BB0_104;
$L__BB0_80:
	mul.f64 	%fd668, %fd63, %fd121;
	mov.f64 	%fd669, 0d3FF0000000000000;
	sub.f64 	%fd124, %fd669, %fd121;
	mul.f64 	%fd670, %fd668, %fd124;
	sqrt.rn.f64 	%fd671, %fd670;
	add.f64 	%fd672, %fd241, %fd241;
	mul.f64 	%fd125, %fd672, %fd671;
	mul.f64 	%fd673, %fd240, %fd124;
	fma.rn.f64 	%fd674, %fd239, %fd121, %fd673;
	neg.f64 	%fd675, %fd674;
	mul.f64 	%fd126, %fd241, %fd675;
	fma.rn.f64 	%fd676, %fd126, 0d3FF71547652B82FE, 0d4338000000000000;
	{
	.reg .b32 %temp; 
	mov.b64 	{%r41, %temp}, %fd676;
	}
	mov.f64 	%fd677, 0dC338000000000000;
	add.rn.f64 	%fd678, %fd676, %fd677;
	fma.rn.f64 	%fd679, %fd678, 0dBFE62E42FEFA39EF, %fd126;
	fma.rn.f64 	%fd680, %fd678, 0dBC7ABC9E3B39803F, %fd679;
	fma.rn.f64 	%fd681, %fd680, 0d3E5ADE1569CE2BDF, 0d3E928AF3FCA213EA;
	fma.rn.f64 	%fd682, %fd681, %fd680, 0d3EC71DEE62401315;
	fma.rn.f64 	%fd683, %fd682, %fd680, 0d3EFA01997C89EB71;
	fma.rn.f64 	%fd684, %fd683, %fd680, 0d3F2A01A014761F65;
	fma.rn.f64 	%fd685, %fd684, %fd680, 0d3F56C16C1852B7AF;
	fma.rn.f64 	%fd686, %fd685, %fd680, 0d3F81111111122322;
	fma.rn.f64 	%fd687, %fd686, %fd680, 0d3FA55555555502A1;
	fma.rn.f64 	%fd688, %fd687, %fd680, 0d3FC5555555555511;
	fma.rn.f64 	%fd689, %fd688, %fd680, 0d3FE000000000000B;
	fma.rn.f64 	%fd690, %fd689, %fd680, 0d3FF0000000000000;
	fma.rn.f64 	%fd691, %fd690, %fd680, 0d3FF0000000000000;
	{
	.reg .b32 %temp; 
	mov.b64 	{%r42, %temp}, %fd691;
	}
	{
	.reg .b32 %temp; 
	mov.b64 	{%temp, %r43}, %fd691;
	}
	shl.b32 	%r348, %r41, 20;
	add.s32 	%r349, %r348, %r43;
	mov.b64 	%fd1232, {%r42, %r349};
	{
	.reg .b32 %temp; 
	mov.b64 	{%temp, %r350}, %fd126;
	}
	mov.b32 	%f33, %r350;
	abs.f32 	%f13, %f33;
	setp.lt.f32 	%p126, %f13, 0f4086232B;
	@%p126 bra 	$L__BB0_83;
	setp.lt.f64 	%p127, %fd126, 0d0000000000000000;
	add.f64 	%fd692, %fd126, 0d7FF0000000000000;
	selp.f64 	%fd1232, 0d0000000000000000, %fd692, %p127;
	setp.geu.f32 	%p128, %f13, 0f40874800;
	@%p128 bra 	$L__BB0_83;
	shr.u32 	%r351, %r41, 31;
	add.s32 	%r352, %r41, %r351;
	shr.s32 	%r353, %r352, 1;
	shl.b32 	%r354, %r353, 20;
	add.s32 	%r355, %r43, %r354;
	mov.b64 	%fd693, {%r42, %r355};
	sub.s32 	%r356, %r41, %r353;
	shl.b32 	%r357, %r356, 20;
	add.s32 	%r358, %r357, 1072693248;
	mov.b32 	%r359, 0;
	mov.b64 	%fd694, {%r359, %r358};
	mul.f64 	%fd1232, %fd694, %fd693;
$L__BB0_83:
	ld.param.f64 	%fd1202, [_Z20kernel_loglikelihoodiPddddddddS__param_4];
	ld.param.f64 	%fd1197, [_Z20kernel_loglikelihoodiPddddddddS__param_3];
	ld.param.f64 	%fd1193, [_Z20kernel_loglikelihoodiPddddddddS__param_2];
	setp.lt.s32 	%p129, %r106, 0;
	setp.eq.s32 	%p130, %r4, 1062207488;
	mul.f64 	%fd695, %fd1197, %fd124;
	fma.rn.f64 	%fd696, %fd1193, %fd121, %fd695;
	sub.f64 	%fd697, %fd2, %fd696;
	div.rn.f64 	%fd131, %fd697, %fd1202;
	{
	.reg .b32 %temp; 
	mov.b64 	{%temp, %r44}, %fd131;
	}
	abs.f64 	%fd132, %fd131;
	{ // callseq 3, 0
	.param .b64 param0;
	st.param.f64 	[param0], %fd132;
	.param .b64 retval0;
	call.uni (retval0), 
	__internal_accurate_pow, 
	(
	param0
	);
	ld.param.f64 	%fd698, [retval0];
	} // callseq 3
	setp.lt.s32 	%p132, %r44, 0;
	neg.f64 	%fd700, %fd698;
	selp.f64 	%fd701, %fd700, %fd698, %p130;
	selp.f64 	%fd702, %fd701, %fd698, %p132;
	setp.eq.f64 	%p133, %fd131, 0d0000000000000000;
	selp.b32 	%r360, %r44, 0, %p130;
	or.b32  	%r361, %r360, 2146435072;
	selp.b32 	%r362, %r361, %r360, %p129;
	mov.b32 	%r363, 0;
	mov.b64 	%fd703, {%r363, %r362};
	selp.f64 	%fd1233, %fd703, %fd702, %p133;
	add.f64 	%fd704, %fd131, 0d4000000000000000;
	{
	.reg .b32 %temp; 
	mov.b64 	{%temp, %r364}, %fd704;
	}
	and.b32  	%r365, %r364, 2146435072;
	setp.ne.s32 	%p134, %r365, 2146435072;
	@%p134 bra 	$L__BB0_88;
	setp.num.f64 	%p135, %fd131, %fd131;
	@%p135 bra 	$L__BB0_86;
	mov.f64 	%fd705, 0d4000000000000000;
	add.rn.f64 	%fd1233, %fd131, %fd705;
	bra.uni 	$L__BB0_88;
$L__BB0_86:
	setp.neu.f64 	%p136, %fd132, 0d7FF0000000000000;
	@%p136 bra 	$L__BB0_88;
	selp.b32 	%r366, 0, 2146435072, %p129;
	or.b32  	%r367, %r366, -2147483648;
	selp.b32 	%r368, %r367, %r366, %p1;
	selp.b32 	%r369, %r368, %r366, %p132;
	mov.b32 	%r370, 0;
	mov.b64 	%fd1233, {%r370, %r369};
$L__BB0_88:
	setp.eq.f64 	%p139, %fd131, 0d3FF0000000000000;
	mul.f64 	%fd706, %fd1233, 0dBFE0000000000000;
	selp.f64 	%fd137, 0dBFE0000000000000, %fd706, %p139;
	fma.rn.f64 	%fd707, %fd137, 0d3FF71547652B82FE, 0d4338000000000000;
	{
	.reg .b32 %temp; 
	mov.b64 	{%r45, %temp}, %fd707;
	}
	mov.f64 	%fd708, 0dC338000000000000;
	add.rn.f64 	%fd709, %fd707, %fd708;
	fma.rn.f64 	%fd710, %fd709, 0dBFE62E42FEFA39EF, %fd137;
	fma.rn.f64 	%fd711, %fd709, 0dBC7ABC9E3B39803F, %fd710;
	fma.rn.f64 	%fd712, %fd711, 0d3E5ADE1569CE2BDF, 0d3E928AF3FCA213EA;
	fma.rn.f64 	%fd713, %fd712, %fd711, 0d3EC71DEE62401315;
	fma.rn.f64 	%fd714, %fd713, %fd711, 0d3EFA01997C89EB71;
	fma.rn.f64 	%fd715, %fd714, %fd711, 0d3F2A01A014761F65;
	fma.rn.f64 	%fd716, %fd715, %fd711, 0d3F56C16C1852B7AF;
	fma.rn.f64 	%fd717, %fd716, %fd711, 0d3F81111111122322;
	fma.rn.f64 	%fd718, %fd717, %fd711, 0d3FA55555555502A1;
	fma.rn.f64 	%fd719, %fd718, %fd711, 0d3FC5555555555511;
	fma.rn.f64 	%fd720, %fd719, %fd711, 0d3FE000000000000B;
	fma.rn.f64 	%fd721, %fd720, %fd711, 0d3FF0000000000000;
	fma.rn.f64 	%fd722, %fd721, %fd711, 0d3FF0000000000000;
	{
	.reg .b32 %temp; 
	mov.b64 	{%r46, %temp}, %fd722;
	}
	{
	.reg .b32 %temp; 
	mov.b64 	{%temp, %r47}, %fd722;
	}
	shl.b32 	%r371, %r45, 20;
	add.s32 	%r372, %r371, %r47;
	mov.b64 	%fd1234, {%r46, %r372};
	{
	.reg .b32 %temp; 
	mov.b64 	{%temp, %r373}, %fd137;
	}
	mov.b32 	%f34, %r373;
	abs.f32 	%f14, %f34;
	setp.lt.f32 	%p140, %f14, 0f4086232B;
	@%p140 bra 	$L__BB0_91;
	setp.lt.f64 	%p141, %fd137, 0d0000000000000000;
	add.f64 	%fd723, %fd137, 0d7FF0000000000000;
	selp.f64 	%fd1234, 0d0000000000000000, %fd723, %p141;
	setp.geu.f32 	%p142, %f14, 0f40874800;
	@%p142 bra 	$L__BB0_91;
	shr.u32 	%r374, %r45, 31;
	add.s32 	%r375, %r45, %r374;
	shr.s32 	%r376, %r375, 1;
	shl.b32 	%r377, %r376, 20;
	add.s32 	%r378, %r47, %r377;
	mov.b64 	%fd724, {%r46, %r378};
	sub.s32 	%r379, %r45, %r376;
	shl.b32 	%r380, %r379, 20;
	add.s32 	%r381, %r380, 1072693248;
	mov.b32 	%r382, 0;
	mov.b64 	%fd725, {%r382, %r381};
	mul.f64 	%fd1234, %fd725, %fd724;
$L__BB0_91:
	mul.f64 	%fd142, %fd1232, %fd1234;
	abs.f64 	%fd143, %fd125;
	{
	.reg .b32 %temp; 
	mov.b64 	{%temp, %r48}, %fd143;
	}
	add.s32 	%r383, %r48, -1076238844;
	setp.gt.u32 	%p143, %r383, 127526403;
	@%p143 bra 	$L__BB0_96;
	mul.f64 	%fd144, %fd143, 0d3FE0000000000000;
	fma.rn.f64 	%fd743, %fd144, 0d3FF71547652B82FE, 0d4338000000000000;
	{
	.reg .b32 %temp; 
	mov.b64 	{%r49, %temp}, %fd743;
	}
	mov.f64 	%fd744, 0dC338000000000000;
	add.rn.f64 	%fd745, %fd743, %fd744;
	fma.rn.f64 	%fd746, %fd745, 0dBFE62E42FEFA39EF, %fd144;
	fma.rn.f64 	%fd747, %fd745, 0dBC7ABC9E3B39803F, %fd746;
	fma.rn.f64 	%fd748, %fd747, 0d3E5ADE1569CE2BDF, 0d3E928AF3FCA213EA;
	fma.rn.f64 	%fd749, %fd748, %fd747, 0d3EC71DEE62401315;
	fma.rn.f64 	%fd750, %fd749, %fd747, 0d3EFA01997C89EB71;
	fma.rn.f64 	%fd751, %fd750, %fd747, 0d3F2A01A014761F65;
	fma.rn.f64 	%fd752, %fd751, %fd747, 0d3F56C16C1852B7AF;
	fma.rn.f64 	%fd753, %fd752, %fd747, 0d3F81111111122322;
	fma.rn.f64 	%fd754, %fd753, %fd747, 0d3FA55555555502A1;
	fma.rn.f64 	%fd755, %fd754, %fd747, 0d3FC5555555555511;
	fma.rn.f64 	%fd756, %fd755, %fd747, 0d3FE000000000000B;
	fma.rn.f64 	%fd757, %fd756, %fd747, 0d3FF0000000000000;
	fma.rn.f64 	%fd758, %fd757, %fd747, 0d3FF0000000000000;
	{
	.reg .b32 %temp; 
	mov.b64 	{%r50, %temp}, %fd758;
	}
	{
	.reg .b32 %temp; 
	mov.b64 	{%temp, %r51}, %fd758;
	}
	shl.b32 	%r384, %r49, 20;
	add.s32 	%r385, %r384, %r51;
	mov.b64 	%fd1235, {%r50, %r385};
	{
	.reg .b32 %temp; 
	mov.b64 	{%temp, %r386}, %fd144;
	}
	mov.b32 	%f35, %r386;
	abs.f32 	%f15, %f35;
	setp.lt.f32 	%p144, %f15, 0f4086232B;
	@%p144 bra 	$L__BB0_95;
	setp.lt.f64 	%p145, %fd144, 0d0000000000000000;
	add.f64 	%fd759, %fd144, 0d7FF0000000000000;
	selp.f64 	%fd1235, 0d0000000000000000, %fd759, %p145;
	setp.geu.f32 	%p146, %f15, 0f40874800;
	@%p146 bra 	$L__BB0_95;
	shr.u32 	%r387, %r49, 31;
	add.s32 	%r388, %r49, %r387;
	shr.s32 	%r389, %r388, 1;
	shl.b32 	%r390, %r389, 20;
	add.s32 	%r391, %r51, %r390;
	mov.b64 	%fd760, {%r50, %r391};
	sub.s32 	%r392, %r49, %r389;
	shl.b32 	%r393, %r392, 20;
	add.s32 	%r394, %r393, 1072693248;
	mov.b32 	%r395, 0;
	mov.b64 	%fd761, {%r395, %r394};
	mul.f64 	%fd1235, %fd761, %fd760;
$L__BB0_95:
	rcp.approx.ftz.f64 	%fd762, %fd143;
	neg.f64 	%fd763, %fd143;
	fma.rn.f64 	%fd764, %fd763, %fd762, 0d3FF0000000000000;
	fma.rn.f64 	%fd765, %fd764, %fd764, %fd764;
	fma.rn.f64 	%fd766, %fd765, %fd762, %fd762;
	rsqrt.approx.ftz.f64 	%fd767, %fd143;
	mul.rn.f64 	%fd768, %fd767, %fd767;
	neg.f64 	%fd769, %fd768;
	fma.rn.f64 	%fd770, %fd143, %fd769, 0d3FF0000000000000;
	mul.rn.f64 	%fd771, %fd770, %fd767;
	fma.rn.f64 	%fd772, %fd770, 0d3FD8000000000000, 0d3FE0000000000000;
	fma.rn.f64 	%fd773, %fd772, %fd771, %fd767;
	fma.rn.f64 	%fd774, %fd766, 0d41F2F851FC237B1D, 0d41FFEFDD4FF37461;
	fma.rn.f64 	%fd775, %fd774, %fd766, 0dC1FA8A1907F57F70;
	fma.rn.f64 	%fd776, %fd775, %fd766, 0d41E10B6852851C22;
	fma.rn.f64 	%fd777, %fd776, %fd766, 0dC1B925FC57CCB350;
	fma.rn.f64 	%fd778, %fd777, %fd766, 0d41885261A7176974;
	fma.rn.f64 	%fd779, %fd778, %fd766, 0dC1506BFA24BE44DB;
	fma.rn.f64 	%fd780, %fd779, %fd766, 0d411003CC0DA58B08;
	fma.rn.f64 	%fd781, %fd780, %fd766, 0dC0C6E73AA6A2C47A;
	fma.rn.f64 	%fd782, %fd781, %fd766, 0d40785E17BC10541A;
	fma.rn.f64 	%fd783, %fd782, %fd766, 0dC0216C6690365068;
	fma.rn.f64 	%fd784, %fd783, %fd766, 0d3FD934E08086004C;
	fma.rn.f64 	%fd785, %fd784, %fd766, 0d3FB6AA7C7D428943;
	fma.rn.f64 	%fd786, %fd785, %fd766, 0d3FA6EAC2735A091E;
	fma.rn.f64 	%fd787, %fd786, %fd766, 0d3F9DEBAA90561E71;
	fma.rn.f64 	%fd788, %fd787, %fd766, 0d3F9CB94DDFD23F70;
	fma.rn.f64 	%fd789, %fd788, %fd766, 0d3FA9884533D30179;
	fma.rn.f64 	%fd790, %fd789, %fd766, 0d3FD9884533D43657;
	mul.f64 	%fd791, %fd773, %fd790;
	mul.f64 	%fd792, %fd791, %fd1235;
	mul.f64 	%fd1236, %fd1235, %fd792;
	bra.uni 	$L__BB0_97;
$L__BB0_96:
	mul.f64 	%fd726, %fd125, %fd125;
	fma.rn.f64 	%fd727, %fd726, 0d37D4D7F592957DA6, 0d3858C41D50AB516F;
	fma.rn.f64 	%fd728, %fd727, %fd726, 0d39095DDA3F2C417B;
	fma.rn.f64 	%fd729, %fd728, %fd726, 0d39A367189A01363E;
	fma.rn.f64 	%fd730, %fd729, %fd726, 0d3A3E90745678B866;
	fma.rn.f64 	%fd731, %fd730, %fd726, 0d3AD416D14FA3A4BD;
	fma.rn.f64 	%fd732, %fd731, %fd726, 0d3B669D021FDE720E;
	fma.rn.f64 	%fd733, %fd732, %fd726, 0d3BF5601014E95430;
	fma.rn.f64 	%fd734, %fd733, %fd726, 0d3C80B313C0325230;
	fma.rn.f64 	%fd735, %fd734, %fd726, 0d3D0522A42FFEF890;
	fma.rn.f64 	%fd736, %fd735, %fd726, 0d3D8522A440809476;
	fma.rn.f64 	%fd737, %fd736, %fd726, 0d3E002E85C07BA843;
	fma.rn.f64 	%fd738, %fd737, %fd726, 0d3E723456789B9DE8;
	fma.rn.f64 	%fd739, %fd738, %fd726, 0d3EDC71C71C71B63C;
	fma.rn.f64 	%fd740, %fd739, %fd726, 0d3F3C71C71C71C7C2;
	fma.rn.f64 	%fd741, %fd740, %fd726, 0d3F8FFFFFFFFFFFFB;
	fma.rn.f64 	%fd742, %fd741, %fd726, 0d3FD0000000000000;
	fma.rn.f64 	%fd1236, %fd742, %fd726, 0d3FF0000000000000;
$L__BB0_97:
	mul.f64 	%fd793, %fd239, %fd124;
	fma.rn.f64 	%fd152, %fd240, %fd121, %fd793;
	add.s32 	%r396, %r48, -1076232192;
	setp.gt.u32 	%p147, %r396, 127533055;
	@%p147 bra 	$L__BB0_102;
	mul.f64 	%fd153, %fd143, 0d3FE0000000000000;
	fma.rn.f64 	%fd812, %fd153, 0d3FF71547652B82FE, 0d4338000000000000;
	{
	.reg .b32 %temp; 
	mov.b64 	{%r52, %temp}, %fd812;
	}
	mov.f64 	%fd813, 0dC338000000000000;
	add.rn.f64 	%fd814, %fd812, %fd813;
	fma.rn.f64 	%fd815, %fd814, 0dBFE62E42FEFA39EF, %fd153;
	fma.rn.f64 	%fd816, %fd814, 0dBC7ABC9E3B39803F, %fd815;
	fma.rn.f64 	%fd817, %fd816, 0d3E5ADE1569CE2BDF, 0d3E928AF3FCA213EA;
	fma.rn.f64 	%fd818, %fd817, %fd816, 0d3EC71DEE62401315;
	fma.rn.f64 	%fd819, %fd818, %fd816, 0d3EFA01997C89EB71;
	fma.rn.f64 	%fd820, %fd819, %fd816, 0d3F2A01A014761F65;
	fma.rn.f64 	%fd821, %fd820, %fd816, 0d3F56C16C1852B7AF;
	fma.rn.f64 	%fd822, %fd821, %fd816, 0d3F81111111122322;
	fma.rn.f64 	%fd823, %fd822, %fd816, 0d3FA55555555502A1;
	fma.rn.f64 	%fd824, %fd823, %fd816, 0d3FC5555555555511;
	fma.rn.f64 	%fd825, %fd824, %fd816, 0d3FE000000000000B;
	fma.rn.f64 	%fd826, %fd825, %fd816, 0d3FF0000000000000;
	fma.rn.f64 	%fd827, %fd826, %fd816, 0d3FF0000000000000;
	{
	.reg .b32 %temp; 
	mov.b64 	{%r53, %temp}, %fd827;
	}
	{
	.reg .b32 %temp; 
	mov.b64 	{%temp, %r54}, %fd827;
	}
	shl.b32 	%r397, %r52, 20;
	add.s32 	%r398, %r397, %r54;
	mov.b64 	%fd1237, {%r53, %r398};
	{
	.reg .b32 %temp; 
	mov.b64 	{%temp, %r399}, %fd153;
	}
	mov.b32 	%f36, %r399;
	abs.f32 	%f16, %f36;
	setp.lt.f32 	%p148, %f16, 0f4086232B;
	@%p148 bra 	$L__BB0_101;
	setp.lt.f64 	%p149, %fd153, 0d0000000000000000;
	add.f64 	%fd828, %fd153, 0d7FF0000000000000;
	selp.f64 	%fd1237, 0d0000000000000000, %fd828, %p149;
	setp.geu.f32 	%p150, %f16, 0f40874800;
	@%p150 bra 	$L__BB0_101;
	shr.u32 	%r400, %r52, 31;
	add.s32 	%r401, %r52, %r400;
	shr.s32 	%r402, %r401, 1;
	shl.b32 	%r403, %r402, 20;
	add.s32 	%r404, %r54, %r403;
	mov.b64 	%fd829, {%r53, %r404};
	sub.s32 	%r405, %r52, %r402;
	shl.b32 	%r406, %r405, 20;
	add.s32 	%r407, %r406, 1072693248;
	mov.b32 	%r408, 0;
	mov.b64 	%fd830, {%r408, %r407};
	mul.f64 	%fd1237, %fd830, %fd829;
$L__BB0_101:
	rcp.approx.ftz.f64 	%fd831, %fd143;
	neg.f64 	%fd832, %fd143;
	fma.rn.f64 	%fd833, %fd832, %fd831, 0d3FF0000000000000;
	fma.rn.f64 	%fd834, %fd833, %fd833, %fd833;
	fma.rn.f64 	%fd835, %fd834, %fd831, %fd831;
	rsqrt.approx.ftz.f64 	%fd836, %fd143;
	mul.rn.f64 	%fd837, %fd836, %fd836;
	neg.f64 	%fd838, %fd837;
	fma.rn.f64 	%fd839, %fd143, %fd838, 0d3FF0000000000000;
	mul.rn.f64 	%fd840, %fd839, %fd836;
	fma.rn.f64 	%fd841, %fd839, 0d3FD8000000000000, 0d3FE0000000000000;
	fma.rn.f64 	%fd842, %fd841, %fd840, %fd836;
	fma.rn.f64 	%fd843, %fd835, 0d41D8729DA7E5A092, 0dC20A9923A6810426;
	fma.rn.f64 	%fd844, %fd843, %fd835, 0d42015D3DB3C5FFE0;
	fma.rn.f64 	%fd845, %fd844, %fd835, 0dC1E4D2D89A3913C1;
	fma.rn.f64 	%fd846, %fd845, %fd835, 0d41BDCDFF9B080398;
	fma.rn.f64 	%fd847, %fd846, %fd835, 0dC18C5F2E01FB2FF9;
	fma.rn.f64 	%fd848, %fd847, %fd835, 0d4152FCFB5FD54150;
	fma.rn.f64 	%fd849, %fd848, %fd835, 0dC1126D4CD831FC06;
	fma.rn.f64 	%fd850, %fd849, %fd835, 0d40CA49ABC2CAD407;
	fma.rn.f64 	%fd851, %fd850, %fd835, 0dC07BF09A8D0B4BCF;
	fma.rn.f64 	%fd852, %fd851, %fd835, 0d4023F8F8F6F26890;
	fma.rn.f64 	%fd853, %fd852, %fd835, 0dBFDD6E31961ECE73;
	fma.rn.f64 	%fd854, %fd853, %fd835, 0dBFBBBDC121C5123B;
	fma.rn.f64 	%fd855, %fd854, %fd835, 0dBFAD76AACF55FC53;
	fma.rn.f64 	%fd856, %fd855, %fd835, 0dBFA4F1C4FF86494B;
	fma.rn.f64 	%fd857, %fd856, %fd835, 0dBFA7EFC0E3C7167E;
	fma.rn.f64 	%fd858, %fd857, %fd835, 0dBFC32633E6DECF48;
	fma.rn.f64 	%fd859, %fd858, %fd835, 0d3FD9884533D43649;
	mul.rn.f64 	%fd860, %fd859, %fd842;
	mul.rn.f64 	%fd861, %fd860, %fd1237;
	mul.rn.f64 	%fd862, %fd861, %fd1237;
	copysign.f64 	%fd1238, %fd125, %fd862;
	bra.uni 	$L__BB0_103;
$L__BB0_102:
	mul.rn.f64 	%fd794, %fd125, %fd125;
	fma.rn.f64 	%fd795, %fd794, 0d38268D52E367973F, 0d38A76B71C28918B0;
	fma.rn.f64 	%fd796, %fd795, %fd794, 0d3958082FE6606ACB;
	fma.rn.f64 	%fd797, %fd796, %fd794, 0d39F0EC04908E2753;
	fma.rn.f64 	%fd798, %fd797, %fd794, 0d3A88D983808A730D;
	fma.rn.f64 	%fd799, %fd798, %fd794, 0d3B1E21624AF0555A;
	fma.rn.f64 	%fd800, %fd799, %fd794, 0d3BAF18024073231E;
	fma.rn.f64 	%fd801, %fd800, %fd794, 0d3C3AB810D07C53A4;
	fma.rn.f64 	%fd802, %fd801, %fd794, 0d3CC2C97677FAB629;
	fma.rn.f64 	%fd803, %fd802, %fd794, 0d3D4522A42918D8A1;
	fma.rn.f64 	%fd804, %fd803, %fd794, 0d3DC27E4FB8F617FC;
	fma.rn.f64 	%fd805, %fd804, %fd794, 0d3E3845C8A0ABD799;
	fma.rn.f64 	%fd806, %fd805, %fd794, 0d3EA6C16C16C369A2;
	fma.rn.f64 	%fd807, %fd806, %fd794, 0d3F0C71C71C71A4B2;
	fma.rn.f64 	%fd808, %fd807, %fd794, 0d3F65555555555681;
	fma.rn.f64 	%fd809, %fd808, %fd794, 0d3FAFFFFFFFFFFFF1;
	mul.rn.f64 	%fd810, %fd809, %fd794;
	mul.f64 	%fd811, %fd125, 0d3FE0000000000000;
	fma.rn.f64 	%fd1238, %fd125, %fd810, %fd811;
$L__BB0_103:
	mul.f64 	%fd863, %fd241, %fd152;
	mul.f64 	%fd864, %fd863, %fd1238;
	div.rn.f64 	%fd865, %fd864, %fd125;
	add.f64 	%fd866, %fd1236, %fd865;
	mul.f64 	%fd1239, %fd142, %fd866;
$L__BB0_104:
	fma.rn.f64 	%fd871, %fd1239, 0d4010000000000000, %fd1221;
	add.f64 	%fd872, %fd1231, %fd871;
	mul.f64 	%fd163, %fd120, %fd872;
	mul.f64 	%fd873, %fd76, 0d4008000000000000;
	fma.rn.f64 	%fd164, %fd873, 0d3FE0000000000000, %fd1222;
	setp.neu.f64 	%p155, %fd164, 0d0000000000000000;
	@%p155 bra 	$L__BB0_106;
	setp.geu.f32 	%p184, %f8, 0f40874800;
	setp.lt.f32 	%p185, %f8, 0f4086232B;
	selp.f64 	%fd1075, %fd70, %fd71, %p184;
	selp.f64 	%fd1076, %fd69, %fd1075, %p185;
	mul.f64 	%fd1247, %fd68, %fd1076;
	bra.uni 	$L__BB0_132;
$L__BB0_106:
	setp.neu.f64 	%p156, %fd164, 0d3FF0000000000000;
	@%p156 bra 	$L__BB0_108;
	setp.geu.f32 	%p182, %f7, 0f40874800;
	setp.lt.f32 	%p183, %f7, 0f4086232B;
	selp.f64 	%fd1073, %fd66, %fd67, %p182;
	selp.f64 	%fd1074, %fd65, %fd1073, %p183;
	mul.f64 	%fd1247, %fd64, %fd1074;
	bra.uni 	$L__BB0_132;
$L__BB0_108:
	mul.f64 	%fd874, %fd63, %fd164;
	mov.f64 	%fd875, 0d3FF0000000000000;
	sub.f64 	%fd167, %fd875, %fd164;
	mul.f64 	%fd876, %fd874, %fd167;
	sqrt.rn.f64 	%fd877, %fd876;
	add.f64 	%fd878, %fd241, %fd241;
	mul.f64 	%fd168, %fd878, %fd877;
	mul.f64 	%fd879, %fd240, %fd167;
	fma.rn.f64 	%fd880, %fd239, %fd164, %fd879;
	neg.f64 	%fd881, %fd880;
	mul.f64 	%fd169, %fd241, %fd881;
	fma.rn.f64 	%fd882, %fd169, 0d3FF71547652B82FE, 0d4338000000000000;
	{
	.reg .b32 %temp; 
	mov.b64 	{%r55, %temp}, %fd882;
	}
	mov.f64 	%fd883, 0dC338000000000000;
	add.rn.f64 	%fd884, %fd882, %fd883;
	fma.rn.f64 	%fd885, %fd884, 0dBFE62E42FEFA39EF, %fd169;
	fma.rn.f64 	%fd886, %fd884, 0dBC7ABC9E3B39803F, %fd885;
	fma.rn.f64 	%fd887, %fd886, 0d3E5ADE1569CE2BDF, 0d3E928AF3FCA213EA;
	fma.rn.f64 	%fd888, %fd887, %fd886, 0d3EC71DEE62401315;
	fma.rn.f64 	%fd889, %fd888, %fd886, 0d3EFA01997C89EB71;
	fma.rn.f64 	%fd890, %fd889, %fd886, 0d3F2A01A014761F65;
	fma.rn.f64 	%fd891, %fd890, %fd886, 0d3F56C16C1852B7AF;
	fma.rn.f64 	%fd892, %fd891, %fd886, 0d3F81111111122322;
	fma.rn.f64 	%fd893, %fd892, %fd886, 0d3FA55555555502A1;
	fma.rn.f64 	%fd894, %fd893, %fd886, 0d3FC5555555555511;
	fma.rn.f64 	%fd895, %fd894, %fd886, 0d3FE000000000000B;
	fma.rn.f64 	%fd896, %fd895, %fd886, 0d3FF0000000000000;
	fma.rn.f64 	%fd897, %fd896, %fd886, 0d3FF0000000000000;
	{
	.reg .b32 %temp; 
	mov.b64 	{%r56, %temp}, %fd897;
	}
	{
	.reg .b32 %temp; 
	mov.b64 	{%temp, %r57}, %fd897;
	}
	shl.b32 	%r409, %r55, 20;
	add.s32 	%r410, %r409, %r57;
	mov.b64 	%fd1240, {%r56, %r410};
	{
	.reg .b32 %temp; 
	mov.b64 	{%temp, %r411}, %fd169;
	}
	mov.b32 	%f37, %r411;
	abs.f32 	%f17, %f37;
	setp.lt.f32 	%p157, %f17, 0f4086232B;
	@%p157 bra 	$L__BB0_111;
	setp.lt.f64 	%p158, %fd169, 0d0000000000000000;
	add.f64 	%fd898, %fd169, 0d7FF0000000000000;
	selp.f64 	%fd1240, 0d0000000000000000, %fd898, %p158;
	setp.geu.f32 	%p159, %f17, 0f40874800;
	@%p159 bra 	$L__BB0_111;
	shr.u32 	%r412, %r55, 31;
	add.s32 	%r413, %r55, %r412;
	shr.s32 	%r414, %r413, 1;
	shl.b32 	%r415, %r414, 20;
	add.s32 	%r416, %r57, %r415;
	mov.b64 	%fd899, {%r56, %r416};
	sub.s32 	%r417, %r55, %r414;
	shl.b32 	%r418, %r417, 20;
	add.s32 	%r419, %r418, 1072693248;
	mov.b32 	%r420, 0;
	mov.b64 	%fd900, {%r420, %r419};
	mul.f64 	%fd1240, %fd900, %fd899;
$L__BB0_111:
	ld.param.f64 	%fd1203, [_Z20kernel_loglikelihoodiPddddddddS__param_4];
	ld.param.f64 	%fd1198, [_Z20kernel_loglikelihoodiPddddddddS__param_3];
	ld.param.f64 	%fd1194, [_Z20kernel_loglikelihoodiPddddddddS__param_2];
	setp.lt.s32 	%p160, %r106, 0;
	setp.eq.s32 	%p161, %r4, 1062207488;
	mul.f64 	%fd901, %fd1198, %fd167;
	fma.rn.f64 	%fd902, %fd1194, %fd164, %fd901;
	sub.f64 	%fd903, %fd2, %fd902;
	div.rn.f64 	%fd174, %fd903, %fd1203;
	{
	.reg .b32 %temp; 
	mov.b64 	{%temp, %r58}, %fd174;
	}
	abs.f64 	%fd175, %fd174;
	{ // callseq 4, 0
	.param .b64 param0;
	st.param.f64 	[param0], %fd175;
	.param .b64 retval0;
	call.uni (retval0), 
	__internal_accurate_pow, 
	(
	param0
	);
	ld.param.f64 	%fd904, [retval0];
	} // callseq 4
	setp.lt.s32 	%p163, %r58, 0;
	neg.f64 	%fd906, %fd904;
	selp.f64 	%fd907, %fd906, %fd904, %p161;
	selp.f64 	%fd908, %fd907, %fd904, %p163;
	setp.eq.f64 	%p164, %fd174, 0d0000000000000000;
	selp.b32 	%r421, %r58, 0, %p161;
	or.b32  	%r422, %r421, 2146435072;
	selp.b32 	%r423, %r422, %r421, %p160;
	mov.b32 	%r424, 0;
	mov.b64 	%fd909, {%r424, %r423};
	selp.f64 	%fd1241, %fd909, %fd908, %p164;
	add.f64 	%fd910, %fd174, 0d4000000000000000;
	{
	.reg .b32 %temp; 
	mov.b64 	{%temp, %r425}, %fd910;
	}
	and.b32  	%r426, %r425, 2146435072;
	setp.ne.s32 	%p165, %r426, 2146435072;
	@%p165 bra 	$L__BB0_116;
	setp.num.f64 	%p166, %fd174, %fd174;
	@%p166 bra 	$L__BB0_114;
	mov.f64 	%fd911, 0d4000000000000000;
	add.rn.f64 	%fd1241, %fd174, %fd911;
	bra.uni 	$L__BB0_116;
$L__BB0_114:
	setp.neu.f64 	%p167, %fd175, 0d7FF0000000000000;
	@%p167 bra 	$L__BB0_116;
	selp.b32 	%r427, 0, 2146435072, %p160;
	or.b32  	%r428, %r427, -2147483648;
	selp.b32 	%r429, %r428, %r427, %p1;
	selp.b32 	%r430, %r429, %r427, %p163;
	mov.b32 	%r431, 0;
	mov.b64 	%fd1241, {%r431, %r430};
$L__BB0_116:
	setp.eq.f64 	%p170, %fd174, 0d3FF0000000000000;
	mul.f64 	%fd912, %fd1241, 0dBFE0000000000000;
	selp.f64 	%fd180, 0dBFE0000000000000, %fd912, %p170;
	fma.rn.f64 	%fd913, %fd180, 0d3FF71547652B82FE, 0d4338000000000000;
	{
	.reg .b32 %temp; 
	mov.b64 	{%r59, %temp}, %fd913;
	}
	mov.f64 	%fd914, 0dC338000000000000;
	add.rn.f64 	%fd915, %fd913, %fd914;
	fma.rn.f64 	%fd916, %fd915, 0dBFE62E42FEFA39EF, %fd180;
	fma.rn.f64 	%fd917, %fd915, 0dBC7ABC9E3B39803F, %fd916;
	fma.rn.f64 	%fd918, %fd917, 0d3E5ADE1569CE2BDF, 0d3E928AF3FCA213EA;
	fma.rn.f64 	%fd919, %fd918, %fd917, 0d3EC71DEE62401315;
	fma.rn.f64 	%fd920, %fd919, %fd917, 0d3EFA01997C89EB71;
	fma.rn.f64 	%fd921, %fd920, %fd917, 0d3F2A01A014761F65;
	fma.rn.f64 	%fd922, %fd921, %fd917, 0d3F56C16C1852B7AF;
	fma.rn.f64 	%fd923, %fd922, %fd917, 0d3F81111111122322;
	fma.rn.f64 	%fd924, %fd923, %fd917, 0d3FA55555555502A1;
	fma.rn.f64 	%fd925, %fd924, %fd917, 0d3FC5555555555511;
	fma.rn.f64 	%fd926, %fd925, %fd917, 0d3FE000000000000B;
	fma.rn.f64 	%fd927, %fd926, %fd917, 0d3FF0000000000000;
	fma.rn.f64 	%fd928, %fd927, %fd917, 0d3FF0000000000000;
	{
	.reg .b32 %temp; 
	mov.b64 	{%r60, %temp}, %fd928;
	}
	{
	.reg .b32 %temp; 
	mov.b64 	{%temp, %r61}, %fd928;
	}
	shl.b32 	%r432, %r59, 20;
	add.s32 	%r433, %r432, %r61;
	mov.b64 	%fd1242, {%r60, %r433};
	{
	.reg .b32 %temp; 
	mov.b64 	{%temp, %r434}, %fd180;
	}
	mov.b32 	%f38, %r434;
	abs.f32 	%f18, %f38;
	setp.lt.f32 	%p171, %f18, 0f4086232B;
	@%p171 bra 	$L__BB0_119;
	setp.lt.f64 	%p172, %fd180, 0d0000000000000000;
	add.f64 	%fd929, %fd180, 0d7FF0000000000000;
	selp.f64 	%fd1242, 0d0000000000000000, %fd929, %p172;
	setp.geu.f32 	%p173, %f18, 0f40874800;
	@%p173 bra 	$L__BB0_119;
	shr.u32 	%r435, %r59, 31;
	add.s32 	%r436, %r59, %r435;
	shr.s32 	%r437, %r436, 1;
	shl.b32 	%r438, %r437, 20;
	add.s32 	%r439, %r61, %r438;
	mov.b64 	%fd930, {%r60, %r439};
	sub.s32 	%r440, %r59, %r437;
	shl.b32 	%r441, %r440, 20;
	add.s32 	%r442, %r441, 1072693248;
	mov.b32 	%r443, 0;
	mov.b64 	%fd931, {%r443, %r442};
	mul.f64 	%fd1242, %fd931, %fd930;
$L__BB0_119:
	mul.f64 	%fd185, %fd1240, %fd1242;
	abs.f64 	%fd186, %fd168;
	{
	.reg .b32 %temp; 
	mov.b64 	{%temp, %r62}, %fd186;
	}
	add.s32 	%r444, %r62, -1076238844;
	setp.gt.u32 	%p174, %r444, 127526403;
	@%p174 bra 	$L__BB0_124;
	mul.f64 	%fd187, %fd186, 0d3FE0000000000000;
	fma.rn.f64 	%fd949, %fd187, 0d3FF71547652B82FE, 0d4338000000000000;
	{
	.reg .b32 %temp; 
	mov.b64 	{%r63, %temp}, %fd949;
	}
	mov.f64 	%fd950, 0dC338000000000000;
	add.rn.f64 	%fd951, %fd949, %fd950;
	fma.rn.f64 	%fd952, %fd951, 0dBFE62E42FEFA39EF, %fd187;
	fma.rn.f64 	%fd953, %fd951, 0dBC7ABC9E3B39803F, %fd952;
	fma.rn.f64 	%fd954, %fd953, 0d3E5ADE1569CE2BDF, 0d3E928AF3FCA213EA;
	fma.rn.f64 	%fd955, %fd954, %fd953, 0d3EC71DEE62401315;
	fma.rn.f64 	%fd956, %fd955, %fd953, 0d3EFA01997C89EB71;
	fma.rn.f64 	%fd957, %fd956, %fd953, 0d3F2A01A014761F65;
	fma.rn.f64 	%fd958, %fd957, %fd953, 0d3F56C16C1852B7AF;
	fma.rn.f64 	%fd959, %fd958, %fd953, 0d3F81111111122322;
	fma.rn.f64 	%fd960, %fd959, %fd953, 0d3FA55555555502A1;
	fma.rn.f64 	%fd961, %fd960, %fd953, 0d3FC5555555555511;
	fma.rn.f64 	%fd962, %fd961, %fd953, 0d3FE000000000000B;
	fma.rn.f64 	%fd963, %fd962, %fd953, 0d3FF0000000000000;
	fma.rn.f64 	%fd964, %fd963, %fd953, 0d3FF0000000000000;
	{
	.reg .b32 %temp; 
	mov.b64 	{%r64, %temp}, %fd964;
	}
	{
	.reg .b32 %temp; 
	mov.b64 	{%temp, %r65}, %fd964;
	}
	shl.b32 	%r445, %r63, 20;
	add.s32 	%r446, %r445, %r65;
	mov.b64 	%fd1243, {%r64, %r446};
	{
	.reg .b32 %temp; 
	mov.b64 	{%temp, %r447}, %fd187;
	}
	mov.b32 	%f39, %r447;
	abs.f32 	%f19, %f39;
	setp.lt.f32 	%p175, %f19, 0f4086232B;
	@%p175 bra 	$L__BB0_123;
	setp.lt.f64 	%p176, %fd187, 0d0000000000000000;
	add.f64 	%fd965, %fd187, 0d7FF0000000000000;
	selp.f64 	%fd1243, 0d0000000000000000, %fd965, %p176;
	setp.geu.f32 	%p177, %f19, 0f40874800;
	@%p177 bra 	$L__BB0_123;
	shr.u32 	%r448, %r63, 31;
	add.s32 	%r449, %r63, %r448;
	shr.s32 	%r450, %r449, 1;
	shl.b32 	%r451, %r450, 20;
	add.s32 	%r452, %r65, %r451;
	mov.b64 	%fd966, {%r64, %r452};
	sub.s32 	%r453, %r63, %r450;
	shl.b32 	%r454, %r453, 20;
	add.s32 	%r455, %r454, 1072693248;
	mov.b32 	%r456, 0;
	mov.b64 	%fd967, {%r456, %r455};
	mul.f64 	%fd1243, %fd967, %fd966;
$L__BB0_123:
	rcp.approx.ftz.f64 	%fd968, %fd186;
	neg.f64 	%fd969, %fd186;
	fma.rn.f64 	%fd970, %fd969, %fd968, 0d3FF0000000000000;
	fma.rn.f64 	%fd971, %fd970, %fd970, %fd970;
	fma.rn.f64 	%fd972, %fd971, %fd968, %fd968;
	rsqrt.approx.ftz.f64 	%fd973, %fd186;
	mul.rn.f64 	%fd974, %fd973, %fd973;
	neg.f64 	%fd975, %fd974;
	fma.rn.f64 	%fd976, %fd186, %fd975, 0d3FF0000000000000;
	mul.rn.f64 	%fd977, %fd976, %fd973;
	fma.rn.f64 	%fd978, %fd976, 0d3FD8000000000000, 0d3FE0000000000000;
	fma.rn.f64 	%fd979, %fd978, %fd977, %fd973;
	fma.rn.f64 	%fd980, %fd972, 0d41F2F851FC237B1D, 0d41FFEFDD4FF37461;
	fma.rn.f64 	%fd981, %fd980, %fd972, 0dC1FA8A1907F57F70;
	fma.rn.f64 	%fd982, %fd981, %fd972, 0d41E10B6852851C22;
	fma.rn.f64 	%fd983, %fd982, %fd972, 0dC1B925FC57CCB350;
	fma.rn.f64 	%fd984, %fd983, %fd972, 0d41885261A7176974;
	fma.rn.f64 	%fd985, %fd984, %fd972, 0dC1506BFA24BE44DB;
	fma.rn.f64 	%fd986, %fd985, %fd972, 0d411003CC0DA58B08;
	fma.rn.f64 	%fd987, %fd986, %fd972, 0dC0C6E73AA6A2C47A;
	fma.rn.f64 	%fd988, %fd987, %fd972, 0d40785E17BC10541A;
	fma.rn.f64 	%fd989, %fd988, %fd972, 0dC0216C6690365068;
	fma.rn.f64 	%fd990, %fd989, %fd972, 0d3FD934E08086004C;
	fma.rn.f64 	%fd991, %fd990, %fd972, 0d3FB6AA7C7D428943;
	fma.rn.f64 	%fd992, %fd991, %fd972, 0d3FA6EAC2735A091E;
	fma.rn.f64 	%fd993, %fd992, %fd972, 0d3F9DEBAA90561E71;
	fma.rn.f64 	%fd994, %fd993, %fd972, 0d3F9CB94DDFD23F70;
	fma.rn.f64 	%fd995, %fd994, %fd972, 0d3FA9884533D30179;
	fma.rn.f64 	%fd996, %fd995, %fd972, 0d3FD9884533D43657;
	mul.f64 	%fd997, %fd979, %fd996;
	mul.f64 	%fd998, %fd997, %fd1243;
	mul.f64 	%fd1244, %fd1243, %fd998;
	bra.uni 	$L__BB0_125;
$L__BB0_124:
	mul.f64 	%fd932, %fd168, %fd168;
	fma.rn.f64 	%fd933, %fd932, 0d37D4D7F592957DA6, 0d3858C41D50AB516F;
	fma.rn.f64 	%fd934, %fd933, %fd932, 0d39095DDA3F2C417B;
	fma.rn.f64 	%fd935, %fd934, %fd932, 0d39A367189A01363E;
	fma.rn.f64 	%fd936, %fd935, %fd932, 0d3A3E90745678B866;
	fma.rn.f64 	%fd937, %fd936, %fd932, 0d3AD416D14FA3A4BD;
	fma.rn.f64 	%fd938, %fd937, %fd932, 0d3B669D021FDE720E;
	fma.rn.f64 	%fd939, %fd938, %fd932, 0d3BF5601014E95430;
	fma.rn.f64 	%fd940, %fd939, %fd932, 0d3C80B313C0325230;
	fma.rn.f64 	%fd941, %fd940, %fd932, 0d3D0522A42FFEF890;
	fma.rn.f64 	%fd942, %fd941, %fd932, 0d3D8522A440809476;
	fma.rn.f64 	%fd943, %fd942, %fd932, 0d3E002E85C07BA843;
	fma.rn.f64 	%fd944, %fd943, %fd932, 0d3E723456789B9DE8;
	fma.rn.f64 	%fd945, %fd944, %fd932, 0d3EDC71C71C71B63C;
	fma.rn.f64 	%fd946, %fd945, %fd932, 0d3F3C71C71C71C7C2;
	fma.rn.f64 	%fd947, %fd946, %fd932, 0d3F8FFFFFFFFFFFFB;
	fma.rn.f64 	%fd948, %fd947, %fd932, 0d3FD0000000000000;
	fma.rn.f64 	%fd1244, %fd948, %fd932, 0d3FF0000000000000;
$L__BB0_125:
	mul.f64 	%fd999, %fd239, %fd167;
	fma.rn.f64 	%fd195, %fd240, %fd164, %fd999;
	add.s32 	%r457, %r62, -1076232192;
	setp.gt.u32 	%p178, %r457, 127533055;
	@%p178 bra 	$L__BB0_130;
	mul.f64 	%fd196, %fd186, 0d3FE0000000000000;
	fma.rn.f64 	%fd1018, %fd196, 0d3FF71547652B82FE, 0d4338000000000000;
	{
	.reg .b32 %temp; 
	mov.b64 	{%r66, %temp}, %fd1018;
	}
	mov.f64 	%fd1019, 0dC338000000000000;
	add.rn.f64 	%fd1020, %fd1018, %fd1019;
	fma.rn.f64 	%fd1021, %fd1020, 0dBFE62E42FEFA39EF, %fd196;
	fma.rn.f64 	%fd1022, %fd1020, 0dBC7ABC9E3B39803F, %fd1021;
	fma.rn.f64 	%fd1023, %fd1022, 0d3E5ADE1569CE2BDF, 0d3E928AF3FCA213EA;
	fma.rn.f64 	%fd1024, %fd1023, %fd1022, 0d3EC71DEE62401315;
	fma.rn.f64 	%fd1025, %fd1024, %fd1022, 0d3EFA01997C89EB71;
	fma.rn.f64 	%fd1026, %fd1025, %fd1022, 0d3F2A01A014761F65;
	fma.rn.f64 	%fd1027, %fd1026, %fd1022, 0d3F56C16C1852B7AF;
	fma.rn.f64 	%fd1028, %fd1027, %fd1022, 0d3F81111111122322;
	fma.rn.f64 	%fd1029, %fd1028, %fd1022, 0d3FA55555555502A1;
	fma.rn.f64 	%fd1030, %fd1029, %fd1022, 0d3FC5555555555511;
	fma.rn.f64 	%fd1031, %fd1030, %fd1022, 0d3FE000000000000B;
	fma.rn.f64 	%fd1032, %fd1031, %fd1022, 0d3FF0000000000000;
	fma.rn.f64 	%fd1033, %fd1032, %fd1022, 0d3FF0000000000000;
	{
	.reg .b32 %temp; 
	mov.b64 	{%r67, %temp}, %fd1033;
	}
	{
	.reg .b32 %temp; 
	mov.b64 	{%temp, %r68}, %fd1033;
	}
	shl.b32 	%r458, %r66, 20;
	add.s32 	%r459, %r458, %r68;
	mov.b64 	%fd1245, {%r67, %r459};
	{
	.reg .b32 %temp; 
	mov.b64 	{%temp, %r460}, %fd196;
	}
	mov.b32 	%f40, %r460;
	abs.f32 	%f20, %f40;
	setp.lt.f32 	%p179, %f20, 0f4086232B;
	@%p179 bra 	$L__BB0_129;
	setp.lt.f64 	%p180, %fd196, 0d0000000000000000;
	add.f64 	%fd1034, %fd196, 0d7FF0000000000000;
	selp.f64 	%fd1245, 0d0000000000000000, %fd1034, %p180;
	setp.geu.f32 	%p181, %f20, 0f40874800;
	@%p181 bra 	$L__BB0_129;
	shr.u32 	%r461, %r66, 31;
	add.s32 	%r462, %r66, %r461;
	shr.s32 	%r463, %r462, 1;
	shl.b32 	%r464, %r463, 20;
	add.s32 	%r465, %r68, %r464;
	mov.b64 	%fd1035, {%r67, %r465};
	sub.s32 	%r466, %r66, %r463;
	shl.b32 	%r467, %r466, 20;
	add.s32 	%r468, %r467, 1072693248;
	mov.b32 	%r469, 0;
	mov.b64 	%fd1036, {%r469, %r468};
	mul.f64 	%fd1245, %fd1036, %fd1035;
$L__BB0_129:
	rcp.approx.ftz.f64 	%fd1037, %fd186;
	neg.f64 	%fd1038, %fd186;
	fma.rn.f64 	%fd1039, %fd1038, %fd1037, 0d3FF0000000000000;
	fma.rn.f64 	%fd1040, %fd1039, %fd1039, %fd1039;
	fma.rn.f64 	%fd1041, %fd1040, %fd1037, %fd1037;
	rsqrt.approx.ftz.f64 	%fd1042, %fd186;
	mul.rn.f64 	%fd1043, %fd1042, %fd1042;
	neg.f64 	%fd1044, %fd1043;
	fma.rn.f64 	%fd1045, %fd186, %fd1044, 0d3FF0000000000000;
	mul.rn.f64 	%fd1046, %fd1045, %fd1042;
	fma.rn.f64 	%fd1047, %fd1045, 0d3FD8000000000000, 0d3FE0000000000000;
	fma.rn.f64 	%fd1048, %fd1047, %fd1046, %fd1042;
	fma.rn.f64 	%fd1049, %fd1041, 0d41D8729DA7E5A092, 0dC20A9923A6810426;
	fma.rn.f64 	%fd1050, %fd1049, %fd1041, 0d42015D3DB3C5FFE0;
	fma.rn.f64 	%fd1051, %fd1050, %fd1041, 0dC1E4D2D89A3913C1;
	fma.rn.f64 	%fd1052, %fd1051, %fd1041, 0d41BDCDFF9B080398;
	fma.rn.f64 	%fd1053, %fd1052, %fd1041, 0dC18C5F2E01FB2FF9;
	fma.rn.f64 	%fd1054, %fd1053, %fd1041, 0d4152FCFB5FD54150;
	fma.rn.f64 	%fd1055, %fd1054, %fd1041, 0dC1126D4CD831FC06;
	fma.rn.f64 	%fd1056, %fd1055, %fd1041, 0d40CA49ABC2CAD407;
	fma.rn.f64 	%fd1057, %fd1056, %fd1041, 0dC07BF09A8D0B4BCF;
	fma.rn.f64 	%fd1058, %fd1057, %fd1041, 0d4023F8F8F6F26890;
	fma.rn.f64 	%fd1059, %fd1058, %fd1041, 0dBFDD6E31961ECE73;
	fma.rn.f64 	%fd1060, %fd1059, %fd1041, 0dBFBBBDC121C5123B;
	fma.rn.f64 	%fd1061, %fd1060, %fd1041, 0dBFAD76AACF55FC53;
	fma.rn.f64 	%fd1062, %fd1061, %fd1041, 0dBFA4F1C4FF86494B;
	fma.rn.f64 	%fd1063, %fd1062, %fd1041, 0dBFA7EFC0E3C7167E;
	fma.rn.f64 	%fd1064, %fd1063, %fd1041, 0dBFC32633E6DECF48;
	fma.rn.f64 	%fd1065, %fd1064, %fd1041, 0d3FD9884533D43649;
	mul.rn.f64 	%fd1066, %fd1065, %fd1048;
	mul.rn.f64 	%fd1067, %fd1066, %fd1245;
	mul.rn.f64 	%fd1068, %fd1067, %fd1245;
	copysign.f64 	%fd1246, %fd168, %fd1068;
	bra.uni 	$L__BB0_131;
$L__BB0_130:
	mul.rn.f64 	%fd1000, %fd168, %fd168;
	fma.rn.f64 	%fd1001, %fd1000, 0d38268D52E367973F, 0d38A76B71C28918B0;
	fma.rn.f64 	%fd1002, %fd1001, %fd1000, 0d3958082FE6606ACB;
	fma.rn.f64 	%fd1003, %fd1002, %fd1000, 0d39F0EC04908E2753;
	fma.rn.f64 	%fd1004, %fd1003, %fd1000, 0d3A88D983808A730D;
	fma.rn.f64 	%fd1005, %fd1004, %fd1000, 0d3B1E21624AF0555A;
	fma.rn.f64 	%fd1006, %fd1005, %fd1000, 0d3BAF18024073231E;
	fma.rn.f64 	%fd1007, %fd1006, %fd1000, 0d3C3AB810D07C53A4;
	fma.rn.f64 	%fd1008, %fd1007, %fd1000, 0d3CC2C97677FAB629;
	fma.rn.f64 	%fd1009, %fd1008, %fd1000, 0d3D4522A42918D8A1;
	fma.rn.f64 	%fd1010, %fd1009, %fd1000, 0d3DC27E4FB8F617FC;
	fma.rn.f64 	%fd1011, %fd1010, %fd1000, 0d3E3845C8A0ABD799;
	fma.rn.f64 	%fd1012, %fd1011, %fd1000, 0d3EA6C16C16C369A2;
	fma.rn.f64 	%fd1013, %fd1012, %fd1000, 0d3F0C71C71C71A4B2;
	fma.rn.f64 	%fd1014, %fd1013, %fd1000, 0d3F65555555555681;
	fma.rn.f64 	%fd1015, %fd1014, %fd1000, 0d3FAFFFFFFFFFFFF1;
	mul.rn.f64 	%fd1016, %fd1015, %fd1000;
	mul.f64 	%fd1017, %fd168, 0d3FE0000000000000;
	fma.rn.f64 	%fd1246, %fd168, %fd1016, %fd1017;
$L__BB0_131:
	mul.f64 	%fd1069, %fd241, %fd195;
	mul.f64 	%fd1070, %fd1069, %fd1246;
	div.rn.f64 	%fd1071, %fd1070, %fd168;
	add.f64 	%fd1072, %fd1244, %fd1071;
	mul.f64 	%fd1247, %fd185, %fd1072;
$L__BB0_132:
	ld.param.f64 	%fd1206, [_Z20kernel_loglikelihoodiPddddddddS__param_8];
	fma.rn.f64 	%fd1077, %fd1247, 0d4010000000000000, %fd1231;
	add.f64 	%fd1078, %fd119, %fd1077;
	mul.f64 	%fd206, %fd120, %fd1078;
	fma.rn.f64 	%fd1079, %fd1231, 0d4010000000000000, %fd1221;
	add.f64 	%fd1080, %fd119, %fd1079;
	div.rn.f64 	%fd1081, %fd76, 0d4008000000000000;
	mul.f64 	%fd1082, %fd1081, %fd1080;
	sub.f64 	%fd1083, %fd1082, %fd163;
	sub.f64 	%fd1084, %fd1083, %fd206;
	abs.f64 	%fd1085, %fd1084;
	mul.f64 	%fd1086, %fd1206, 0d402E000000000000;
	setp.geu.f64 	%p186, %fd1085, %fd1086;
	@%p186 bra 	$L__BB0_134;
	add.f64 	%fd1087, %fd163, %fd206;
	add.f64 	%fd1223, %fd1223, %fd1087;
	add.s32 	%r512, %r512, -1;
	mov.f64 	%fd1222, %fd75;
	mov.f64 	%fd1221, %fd119;
	bra.uni 	$L__BB0_135;
$L__BB0_134:
	add.s32 	%r70, %r512, 1;
	mul.wide.u32 	%rd15, %r512, 8;
	add.s64 	%rd16, %rd1, %rd15;
	st.local.f64 	[%rd16+8], %fd77;
	add.s64 	%rd17, %rd2, %rd15;
	st.local.f64 	[%rd17+8], %fd1231;
	mov.u32 	%r512, %r70;
$L__BB0_135:
	setp.gt.s32 	%p187, %r512, -1;
	@%p187 bra 	$L__BB0_48;
	mul.f64 	%fd1088, %fd241, %fd31;
	fma.rn.f64 	%fd1251, %fd1088, %fd1223, %fd30;
	{
	.reg .b32 %temp; 
	mov.b64 	{%temp, %r514}, %fd1251;
	}
	{
	.reg .b32 %temp; 
	mov.b64 	{%r515, %temp}, %fd1251;
	}
	setp.gt.s32 	%p188, %r514, 1048575;
	mov.b32 	%r516, -1023;
	@%p188 bra 	$L__BB0_138;
	mul.f64 	%fd1251, %fd1251, 0d4350000000000000;
	{
	.reg .b32 %temp; 
	mov.b64 	{%temp, %r514}, %fd1251;
	}
	{
	.reg .b32 %temp; 
	mov.b64 	{%r515, %temp}, %fd1251;
	}
	mov.b32 	%r516, -1077;
$L__BB0_138:
	add.s32 	%r472, %r514, -1;
	setp.gt.u32 	%p189, %r472, 2146435070;
	@%p189 bra 	$L__BB0_142;
	shr.u32 	%r475, %r514, 20;
	add.s32 	%r517, %r516, %r475;
	and.b32  	%r476, %r514, 1048575;
	or.b32  	%r477, %r476, 1072693248;
	mov.b64 	%fd1252, {%r515, %r477};
	setp.lt.u32 	%p191, %r477, 1073127583;
	@%p191 bra 	$L__BB0_141;
	{
	.reg .b32 %temp; 
	mov.b64 	{%r478, %temp}, %fd1252;
	}
	{
	.reg .b32 %temp; 
	mov.b64 	{%temp, %r479}, %fd1252;
	}
	add.s32 	%r480, %r479, -1048576;
	mov.b64 	%fd1252, {%r478, %r480};
	add.s32 	%r517, %r517, 1;
$L__BB0_141:
	add.f64 	%fd1090, %fd1252, 0dBFF0000000000000;
	add.f64 	%fd1091, %fd1252, 0d3FF0000000000000;
	rcp.approx.ftz.f64 	%fd1092, %fd1091;
	neg.f64 	%fd1093, %fd1091;
	fma.rn.f64 	%fd1094, %fd1093, %fd1092, 0d3FF0000000000000;
	fma.rn.f64 	%fd1095, %fd1094, %fd1094, %fd1094;
	fma.rn.f64 	%fd1096, %fd1095, %fd1092, %fd1092;
	mul.f64 	%fd1097, %fd1090, %fd1096;
	fma.rn.f64 	%fd1098, %fd1090, %fd1096, %fd1097;
	mul.f64 	%fd1099, %fd1098, %fd1098;
	fma.rn.f64 	%fd1100, %fd1099, 0d3EB1380B3AE80F1E, 0d3ED0EE258B7A8B04;
	fma.rn.f64 	%fd1101, %fd1100, %fd1099, 0d3EF3B2669F02676F;
	fma.rn.f64 	%fd1102, %fd1101, %fd1099, 0d3F1745CBA9AB0956;
	fma.rn.f64 	%fd1103, %fd1102, %fd1099, 0d3F3C71C72D1B5154;
	fma.rn.f64 	%fd1104, %fd1103, %fd1099, 0d3F624924923BE72D;
	fma.rn.f64 	%fd1105, %fd1104, %fd1099, 0d3F8999999999A3C4;
	fma.rn.f64 	%fd1106, %fd1105, %fd1099, 0d3FB5555555555554;
	sub.f64 	%fd1107, %fd1090, %fd1098;
	add.f64 	%fd1108, %fd1107, %fd1107;
	neg.f64 	%fd1109, %fd1098;
	fma.rn.f64 	%fd1110, %fd1109, %fd1090, %fd1108;
	mul.f64 	%fd1111, %fd1096, %fd1110;
	mul.f64 	%fd1112, %fd1099, %fd1106;
	fma.rn.f64 	%fd1113, %fd1112, %fd1098, %fd1111;
	xor.b32  	%r481, %r517, -2147483648;
	mov.b32 	%r482, 1127219200;
	mov.b64 	%fd1114, {%r481, %r482};
	mov.b32 	%r483, -2147483648;
	mov.b64 	%fd1115, {%r483, %r482};
	sub.f64 	%fd1116, %fd1114, %fd1115;
	fma.rn.f64 	%fd1117, %fd1116, 0d3FE62E42FEFA39EF, %fd1098;
	fma.rn.f64 	%fd1118, %fd1116, 0dBFE62E42FEFA39EF, %fd1117;
	sub.f64 	%fd1119, %fd1118, %fd1098;
	sub.f64 	%fd1120, %fd1113, %fd1119;
	fma.rn.f64 	%fd1121, %fd1116, 0d3C7ABC9E3B39803F, %fd1120;
	add.f64 	%fd1253, %fd1117, %fd1121;
	bra.uni 	$L__BB0_143;
$L__BB0_142:
	fma.rn.f64 	%fd1089, %fd1251, 0d7FF0000000000000, 0d7FF0000000000000;
	{
	.reg .b32 %temp; 
	mov.b64 	{%temp, %r473}, %fd1251;
	}
	and.b32  	%r474, %r473, 2147483647;
	setp.eq.s32 	%p190, %r474, 0;
	selp.f64 	%fd1253, 0dFFF0000000000000, %fd1089, %p190;
$L__BB0_143:
	mov.f64 	%fd1254, 0d401921FB54442D18;
	{
	.reg .b32 %temp; 
	mov.b64 	{%temp, %r518}, %fd1254;
	}
	{
	.reg .b32 %temp; 
	mov.b64 	{%r519, %temp}, %fd1254;
	}
	setp.gt.s32 	%p192, %r518, 1048575;
	mov.b32 	%r520, -1023;
	@%p192 bra 	$L__BB0_145;
	mov.f64 	%fd1254, 0d437921FB54442D18;
	{
	.reg .b32 %temp; 
	mov.b64 	{%temp, %r518}, %fd1254;
	}
	{
	.reg .b32 %temp; 
	mov.b64 	{%r519, %temp}, %fd1254;
	}
	mov.b32 	%r520, -1077;
$L__BB0_145:
	add.s32 	%r486, %r518, -1;
	setp.gt.u32 	%p193, %r486, 2146435070;
	@%p193 bra 	$L__BB0_149;
	shr.u32 	%r489, %r518, 20;
	add.s32 	%r521, %r520, %r489;
	and.b32  	%r490, %r518, 1048575;
	or.b32  	%r491, %r490, 1072693248;
	mov.b64 	%fd1255, {%r519, %r491};
	setp.lt.u32 	%p195, %r491, 1073127583;
	@%p195 bra 	$L__BB0_148;
	{
	.reg .b32 %temp; 
	mov.b64 	{%r492, %temp}, %fd1255;
	}
	{
	.reg .b32 %temp; 
	mov.b64 	{%temp, %r493}, %fd1255;
	}
	add.s32 	%r494, %r493, -1048576;
	mov.b64 	%fd1255, {%r492, %r494};
	add.s32 	%r521, %r521, 1;
$L__BB0_148:
	add.f64 	%fd1125, %fd1255, 0dBFF0000000000000;
	add.f64 	%fd1126, %fd1255, 0d3FF0000000000000;
	rcp.approx.ftz.f64 	%fd1127, %fd1126;
	neg.f64 	%fd1128, %fd1126;
	fma.rn.f64 	%fd1129, %fd1128, %fd1127, 0d3FF0000000000000;
	fma.rn.f64 	%fd1130, %fd1129, %fd1129, %fd1129;
	fma.rn.f64 	%fd1131, %fd1130, %fd1127, %fd1127;
	mul.f64 	%fd1132, %fd1125, %fd1131;
	fma.rn.f64 	%fd1133, %fd1125, %fd1131, %fd1132;
	mul.f64 	%fd1134, %fd1133, %fd1133;
	fma.rn.f64 	%fd1135, %fd1134, 0d3EB1380B3AE80F1E, 0d3ED0EE258B7A8B04;
	fma.rn.f64 	%fd1136, %fd1135, %fd1134, 0d3EF3B2669F02676F;
	fma.rn.f64 	%fd1137, %fd1136, %fd1134, 0d3F1745CBA9AB0956;
	fma.rn.f64 	%fd1138, %fd1137, %fd1134, 0d3F3C71C72D1B5154;
	fma.rn.f64 	%fd1139, %fd1138, %fd1134, 0d3F624924923BE72D;
	fma.rn.f64 	%fd1140, %fd1139, %fd1134, 0d3F8999999999A3C4;
	fma.rn.f64 	%fd1141, %fd1140, %fd1134, 0d3FB5555555555554;
	sub.f64 	%fd1142, %fd1125, %fd1133;
	add.f64 	%fd1143, %fd1142, %fd1142;
	neg.f64 	%fd1144, %fd1133;
	fma.rn.f64 	%fd1145, %fd1144, %fd1125, %fd1143;
	mul.f64 	%fd1146, %fd1131, %fd1145;
	mul.f64 	%fd1147, %fd1134, %fd1141;
	fma.rn.f64 	%fd1148, %fd1147, %fd1133, %fd1146;
	xor.b32  	%r495, %r521, -2147483648;
	mov.b32 	%r496, 1127219200;
	mov.b64 	%fd1149, {%r495, %r496};
	mov.b32 	%r497, -2147483648;
	mov.b64 	%fd1150, {%r497, %r496};
	sub.f64 	%fd1151, %fd1149, %fd1150;
	fma.rn.f64 	%fd1152, %fd1151, 0d3FE62E42FEFA39EF, %fd1133;
	fma.rn.f64 	%fd1153, %fd1151, 0dBFE62E42FEFA39EF, %fd1152;
	sub.f64 	%fd1154, %fd1153, %fd1133;
	sub.f64 	%fd1155, %fd1148, %fd1154;
	fma.rn.f64 	%fd1156, %fd1151, 0d3C7ABC9E3B39803F, %fd1155;
	add.f64 	%fd1256, %fd1152, %fd1156;
	bra.uni 	$L__BB0_150;
$L__BB0_149:
	fma.rn.f64 	%fd1124, %fd1254, 0d7FF0000000000000, 0d7FF0000000000000;
	{
	.reg .b32 %temp; 
	mov.b64 	{%temp, %r487}, %fd1254;
	}
	and.b32  	%r488, %r487, 2147483647;
	setp.eq.s32 	%p194, %r488, 0;
	selp.f64 	%fd1256, 0dFFF0000000000000, %fd1124, %p194;
$L__BB0_150:
	ld.param.f64 	%fd1257, [_Z20kernel_loglikelihoodiPddddddddS__param_4];
	fma.rn.f64 	%fd227, %fd1256, 0dBFE0000000000000, %fd1253;
	{
	.reg .b32 %temp; 
	mov.b64 	{%temp, %r522}, %fd1257;
	}
	{
	.reg .b32 %temp; 
	mov.b64 	{%r523, %temp}, %fd1257;
	}
	setp.gt.s32 	%p196, %r522, 1048575;
	mov.b32 	%r524, -1023;
	@%p196 bra 	$L__BB0_152;
	ld.param.f64 	%fd1205, [_Z20kernel_loglikelihoodiPddddddddS__param_4];
	mul.f64 	%fd1257, %fd1205, 0d4350000000000000;
	{
	.reg .b32 %temp; 
	mov.b64 	{%temp, %r522}, %fd1257;
	}
	{
	.reg .b32 %temp; 
	mov.b64 	{%r523, %temp}, %fd1257;
	}
	mov.b32 	%r524, -1077;
$L__BB0_152:
	add.s32 	%r500, %r522, -1;
	setp.gt.u32 	%p197, %r500, 2146435070;
	@%p197 bra 	$L__BB0_156;
	shr.u32 	%r503, %r522, 20;
	add.s32 	%r525, %r524, %r503;
	and.b32  	%r504, %r522, 1048575;
	or.b32  	%r505, %r504, 1072693248;
	mov.b64 	%fd1258, {%r523, %r505};
	setp.lt.u32 	%p199, %r505, 1073127583;
	@%p199 bra 	$L__BB0_155;
	{
	.reg .b32 %temp; 
	mov.b64 	{%r506, %temp}, %fd1258;
	}
	{
	.reg .b32 %temp; 
	mov.b64 	{%temp, %r507}, %fd1258;
	}
	add.s32 	%r508, %r507, -1048576;
	mov.b64 	%fd1258, {%r506, %r508};
	add.s32 	%r525, %r525, 1;
$L__BB0_155:
	add.f64 	%fd1158, %fd1258, 0dBFF0000000000000;
	add.f64 	%fd1159, %fd1258, 0d3FF0000000000000;
	rcp.approx.ftz.f64 	%fd1160, %fd1159;
	neg.f64 	%fd1161, %fd1159;
	fma.rn.f64 	%fd1162, %fd1161, %fd1160, 0d3FF0000000000000;
	fma.rn.f64 	%fd1163, %fd1162, %fd1162, %fd1162;
	fma.rn.f64 	%fd1164, %fd1163, %fd1160, %fd1160;
	mul.f64 	%fd1165, %fd1158, %fd1164;
	fma.rn.f64 	%fd1166, %fd1158, %fd1164, %fd1165;
	mul.f64 	%fd1167, %fd1166, %fd1166;
	fma.rn.f64 	%fd1168, %fd1167, 0d3EB1380B3AE80F1E, 0d3ED0EE258B7A8B04;
	fma.rn.f64 	%fd1169, %fd1168, %fd1167, 0d3EF3B2669F02676F;
	fma.rn.f64 	%fd1170, %fd1169, %fd1167, 0d3F1745CBA9AB0956;
	fma.rn.f64 	%fd1171, %fd1170, %fd1167, 0d3F3C71C72D1B5154;
	fma.rn.f64 	%fd1172, %fd1171, %fd1167, 0d3F624924923BE72D;
	fma.rn.f64 	%fd1173, %fd1172, %fd1167, 0d3F8999999999A3C4;
	fma.rn.f64 	%fd1174, %fd1173, %fd1167, 0d3FB5555555555554;
	sub.f64 	%fd1175, %fd1158, %fd1166;
	add.f64 	%fd1176, %fd1175, %fd1175;
	neg.f64 	%fd1177, %fd1166;
	fma.rn.f64 	%fd1178, %fd1177, %fd1158, %fd1176;
	mul.f64 	%fd1179, %fd1164, %fd1178;
	mul.f64 	%fd1180, %fd1167, %fd1174;
	fma.rn.f64 	%fd1181, %fd1180, %fd1166, %fd1179;
	xor.b32  	%r509, %r525, -2147483648;
	mov.b32 	%r510, 1127219200;
	mov.b64 	%fd1182, {%r509, %r510};
	mov.b32 	%r511, -2147483648;
	mov.b64 	%fd1183, {%r511, %r510};
	sub.f64 	%fd1184, %fd1182, %fd1183;
	fma.rn.f64 	%fd1185, %fd1184, 0d3FE62E42FEFA39EF, %fd1166;
	fma.rn.f64 	%fd1186, %fd1184, 0dBFE62E42FEFA39EF, %fd1185;
	sub.f64 	%fd1187, %fd1186, %fd1166;
	sub.f64 	%fd1188, %fd1181, %fd1187;
	fma.rn.f64 	%fd1189, %fd1184, 0d3C7ABC9E3B39803F, %fd1188;
	add.f64 	%fd1259, %fd1185, %fd1189;
	bra.uni 	$L__BB0_157;
$L__BB0_156:
	fma.rn.f64 	%fd1157, %fd1257, 0d7FF0000000000000, 0d7FF0000000000000;
	{
	.reg .b32 %temp; 
	mov.b64 	{%temp, %r501}, %fd1257;
	}
	and.b32  	%r502, %r501, 2147483647;
	setp.eq.s32 	%p198, %r502, 0;
	selp.f64 	%fd1259, 0dFFF0000000000000, %fd1157, %p198;
$L__BB0_157:
	ld.param.u64 	%rd21, [_Z20kernel_loglikelihoodiPddddddddS__param_9];
	sub.f64 	%fd1190, %fd227, %fd1259;
	cvta.to.global.u64 	%rd18, %rd21;
	mul.wide.s32 	%rd19, %r1, 8;
	add.s64 	%rd20, %rd18, %rd19;
	st.global.f64 	[%rd20], %fd1190;
$L__BB0_158:
	ret;

}
.func  (.param .b64 func_retval0) __internal_accurate_pow(
	.param .b64 __internal_accurate_pow_param_0
)
{
	.reg .pred 	%p<8>;
	.reg .b32 	%r<49>;
	.reg .b32 	%f<3>;
	.reg .b64 	%fd<109>;

	ld.param.f64 	%fd10, [__internal_accurate_pow_param_0];
	{
	.reg .b32 %temp; 
	mov.b64 	{%temp, %r46}, %fd10;
	}
	{
	.reg .b32 %temp; 
	mov.b64 	{%r45, %temp}, %fd10;
	}
	shr.u32 	%r47, %r46, 20;
	setp.gt.u32 	%p1, %r46, 1048575;
	@%p1 bra 	$L__BB1_2;
	mul.f64 	%fd11, %fd10, 0d4350000000000000;
	{
	.reg .b32 %temp; 
	mov.b64 	{%temp, %r46}, %fd11;
	}
	{
	.reg .b32 %temp; 
	mov.b64 	{%r45, %temp}, %fd11;
	}
	shr.u32 	%r16, %r46, 20;
	add.s32 	%r47, %r16, -54;
$L__BB1_2:
	add.s32 	%r48, %r47, -1023;
	and.b32  	%r17, %r46, -2146435073;
	or.b32  	%r18, %r17, 1072693248;
	mov.b64 	%fd107, {%r45, %r18};
	setp.lt.u32 	%p2, %r18, 1073127583;
	@%p2 bra 	$L__BB1_4;
	{
	.reg .b32 %temp; 
	mov.b64 	{%r19, %temp}, %fd107;
	}
	{
	.reg .b32 %temp; 
	mov.b64 	{%temp, %r20}, %fd107;
	}
	add.s32 	%r21, %r20, -1048576;
	mov.b64 	%fd107, {%r19, %r21};
	add.s32 	%r48, %r47, -1022;
$L__BB1_4:
	add.f64 	%fd12, %fd107, 0dBFF0000000000000;
	add.f64 	%fd13, %fd107, 0d3FF0000000000000;
	rcp.approx.ftz.f64 	%fd14, %fd13;
	neg.f64 	%fd15, %fd13;
	fma.rn.f64 	%fd16, %fd15, %fd14, 0d3FF0000000000000;
	fma.rn.f64 	%fd17, %fd16, %fd16, %fd16;
	fma.rn.f64 	%fd18, %fd17, %fd14, %fd14;
	mul.f64 	%fd19, %fd12, %fd18;
	fma.rn.f64 	%fd20, %fd12, %fd18, %fd19;
	mul.f64 	%fd21, %fd20, %fd20;
	fma.rn.f64 	%fd22, %fd21, 0d3EB0F5FF7D2CAFE2, 0d3ED0F5D241AD3B5A;
	fma.rn.f64 	%fd23, %fd22, %fd21, 0d3EF3B20A75488A3F;
	fma.rn.f64 	%fd24, %fd23, %fd21, 0d3F1745CDE4FAECD5;
	fma.rn.f64 	%fd25, %fd24, %fd21, 0d3F3C71C7258A578B;
	fma.rn.f64 	%fd26, %fd25, %fd21, 0d3F6249249242B910;
	fma.rn.f64 	%fd27, %fd26, %fd21, 0d3F89999999999DFB;
	sub.f64 	%fd28, %fd12, %fd20;
	add.f64 	%fd29, %fd28, %fd28;
	neg.f64 	%fd30, %fd20;
	fma.rn.f64 	%fd31, %fd30, %fd12, %fd29;
	mul.f64 	%fd32, %fd18, %fd31;
	fma.rn.f64 	%fd33, %fd21, %fd27, 0d3FB5555555555555;
	mov.f64 	%fd34, 0d3FB5555555555555;
	sub.f64 	%fd35, %fd34, %fd33;
	fma.rn.f64 	%fd36, %fd21, %fd27, %fd35;
	add.f64 	%fd37, %fd36, 0dBC46A4CB00B9E7B0;
	add.f64 	%fd38, %fd33, %fd37;
	sub.f64 	%fd39, %fd33, %fd38;
	add.f64 	%fd40, %fd37, %fd39;
	mul.rn.f64 	%fd41, %fd20, %fd20;
	neg.f64 	%fd42, %fd41;
	fma.rn.f64 	%fd43, %fd20, %fd20, %fd42;
	{
	.reg .b32 %temp; 
	mov.b64 	{%r22, %temp}, %fd32;
	}
	{
	.reg .b32 %temp; 
	mov.b64 	{%temp, %r23}, %fd32;
	}
	add.s32 	%r24, %r23, 1048576;
	mov.b64 	%fd44, {%r22, %r24};
	fma.rn.f64 	%fd45, %fd20, %fd44, %fd43;
	mul.rn.f64 	%fd46, %fd41, %fd20;
	neg.f64 	%fd47, %fd46;
	fma.rn.f64 	%fd48, %fd41, %fd20, %fd47;
	fma.rn.f64 	%fd49, %fd41, %fd32, %fd48;
	fma.rn.f64 	%fd50, %fd45, %fd20, %fd49;
	mul.rn.f64 	%fd51, %fd38, %fd46;
	neg.f64 	%fd52, %fd51;
	fma.rn.f64 	%fd53, %fd38, %fd46, %fd52;
	fma.rn.f64 	%fd54, %fd38, %fd50, %fd53;
	fma.rn.f64 	%fd55, %fd40, %fd46, %fd54;
	add.f64 	%fd56, %fd51, %fd55;
	sub.f64 	%fd57, %fd51, %fd56;
	add.f64 	%fd58, %fd55, %fd57;
	add.f64 	%fd59, %fd20, %fd56;
	sub.f64 	%fd60, %fd20, %fd59;
	add.f64 	%fd61, %fd56, %fd60;
	add.f64 	%fd62, %fd58, %fd61;
	add.f64 	%fd63, %fd32, %fd62;
	add.f64 	%fd64, %fd59, %fd63;
	sub.f64 	%fd65, %fd59, %fd64;
	add.f64 	%fd66, %fd63, %fd65;
	xor.b32  	%r25, %r48, -2147483648;
	mov.b32 	%r26, 1127219200;
	mov.b64 	%fd67, {%r25, %r26};
	mov.b32 	%r27, -2147483648;
	mov.b64 	%fd68, {%r27, %r26};
	sub.f64 	%fd69, %fd67, %fd68;
	fma.rn.f64 	%fd70, %fd69, 0d3FE62E42FEFA39EF, %fd64;
	fma.rn.f64 	%fd71, %fd69, 0dBFE62E42FEFA39EF, %fd70;
	sub.f64 	%fd72, %fd71, %fd64;
	sub.f64 	%fd73, %fd66, %fd72;
	fma.rn.f64 	%fd74, %fd69, 0d3C7ABC9E3B39803F, %fd73;
	add.f64 	%fd75, %fd70, %fd74;
	sub.f64 	%fd76, %fd70, %fd75;
	add.f64 	%fd77, %fd74, %fd76;
	mov.f64 	%fd78, 0d4000000000000000;
	{
	.reg .b32 %temp; 
	mov.b64 	{%temp, %r28}, %fd78;
	}
	{
	.reg .b32 %temp; 
	mov.b64 	{%r29, %temp}, %fd78;
	}
	shl.b32 	%r30, %r28, 1;
	setp.gt.u32 	%p3, %r30, -33554433;
	and.b32  	%r31, %r28, -15728641;
	selp.b32 	%r32, %r31, %r28, %p3;
	mov.b64 	%fd79, {%r29, %r32};
	mul.rn.f64 	%fd80, %fd75, %fd79;
	neg.f64 	%fd81, %fd80;
	fma.rn.f64 	%fd82, %fd75, %fd79, %fd81;
	fma.rn.f64 	%fd83, %fd77, %fd79, %fd82;
	add.f64 	%fd4, %fd80, %fd83;
	sub.f64 	%fd84, %fd80, %fd4;
	add.f64 	%fd5, %fd83, %fd84;
	fma.rn.f64 	%fd85, %fd4, 0d3FF71547652B82FE, 0d4338000000000000;
	{
	.reg .b32 %temp; 
	mov.b64 	{%r13, %temp}, %fd85;
	}
	mov.f64 	%fd86, 0dC338000000000000;
	add.rn.f64 	%fd87, %fd85, %fd86;
	fma.rn.f64 	%fd88, %fd87, 0dBFE62E42FEFA39EF, %fd4;
	fma.rn.f64 	%fd89, %fd87, 0dBC7ABC9E3B39803F, %fd88;
	fma.rn.f64 	%fd90, %fd89, 0d3E5ADE1569CE2BDF, 0d3E928AF3FCA213EA;
	fma.rn.f64 	%fd91, %fd90, %fd89, 0d3EC71DEE62401315;
	fma.rn.f64 	%fd92, %fd91, %fd89, 0d3EFA01997C89EB71;
	fma.rn.f64 	%fd93, %fd92, %fd89, 0d3F2A01A014761F65;
	fma.rn.f64 	%fd94, %fd93, %fd89, 0d3F56C16C1852B7AF;
	fma.rn.f64 	%fd95, %fd94, %fd89, 0d3F81111111122322;
	fma.rn.f64 	%fd96, %fd95, %fd89, 0d3FA55555555502A1;
	fma.rn.f64 	%fd97, %fd96, %fd89, 0d3FC5555555555511;
	fma.rn.f64 	%fd98, %fd97, %fd89, 0d3FE000000000000B;
	fma.rn.f64 	%fd99, %fd98, %fd89, 0d3FF0000000000000;
	fma.rn.f64 	%fd100, %fd99, %fd89, 0d3FF0000000000000;
	{
	.reg .b32 %temp; 
	mov.b64 	{%r14, %temp}, %fd100;
	}
	{
	.reg .b32 %temp; 
	mov.b64 	{%temp, %r15}, %fd100;
	}
	shl.b32 	%r33, %r13, 20;
	add.s32 	%r34, %r33, %r15;
	mov.b64 	%fd108, {%r14, %r34};
	{
	.reg .b32 %temp; 
	mov.b64 	{%temp, %r35}, %fd4;
	}
	mov.b32 	%f2, %r35;
	abs.f32 	%f1, %f2;
	setp.lt.f32 	%p4, %f1, 0f4086232B;
	@%p4 bra 	$L__BB1_7;
	setp.lt.f64 	%p5, %fd4, 0d0000000000000000;
	add.f64 	%fd101, %fd4, 0d7FF0000000000000;
	selp.f64 	%fd108, 0d0000000000000000, %fd101, %p5;
	setp.geu.f32 	%p6, %f1, 0f40874800;
	@%p6 bra 	$L__BB1_7;
	shr.u32 	%r36, %r13, 31;
	add.s32 	%r37, %r13, %r36;
	shr.s32 	%r38, %r37, 1;
	shl.b32 	%r39, %r38, 20;
	add.s32 	%r40, %r15, %r39;
	mov.b64 	%fd102, {%r14, %r40};
	sub.s32 	%r41, %r13, %r38;
	shl.b32 	%r42, %r41, 20;
	add.s32 	%r43, %r42, 1072693248;
	mov.b32 	%r44, 0;
	mov.b64 	%fd103, {%r44, %r43};
	mul.f64 	%fd108, %fd103, %fd102;
$L__BB1_7:
	abs.f64 	%fd104, %fd108;
	setp.eq.f64 	%p7, %fd104, 0d7FF0000000000000;
	fma.rn.f64 	%fd105, %fd108, %fd5, %fd108;
	selp.f64 	%fd106, %fd108, %fd105, %p7;
	st.param.f64 	[func_retval0], %fd106;
	ret;

}


// ===== COMPILED SASS (sm_100) =====

	.target	sm_100

	.elftype	@"ET_EXEC"


//--------------------- .note.nv.tkinfo           --------------------------
	.section	.note.nv.tkinfo,"",@"SHT_NOTE"
	.sectionflags	@"SHF_NOTE_NV_TKINFO"
	.tkinfo
        /*0018*/ 	.word	0x00000002
        /*0030*/ 	.string	""
        /*0030*/ 	.string	"ptxas"
        /*0030*/ 	.string	"Cuda compilation tools, release 13.0, V13.0.88"
        /*0030*/ 	.string	"Build cuda_13.0.r13.0/compiler.36424714_0"
        /*0030*/ 	.string	"-arch sm_100 -m 64 "



//--------------------- .note.nv.cuinfo           --------------------------
	.section	.note.nv.cuinfo,"",@"SHT_NOTE"
	.sectionflags	@"SHF_NOTE_NV_CUINFO"
        /*0018*/ 	.short	0x0002
        /*001a*/ 	.short	0x0064
        /*001c*/ 	.short	0x0082
	.zero		2


//--------------------- .nv.info                  --------------------------
	.section	.nv.info,"",@"SHT_CUDA_INFO"
	.align	4


	//----- nvinfo : EIATTR_REGCOUNT
	.align		4
        /*0000*/ 	.byte	0x04, 0x2f
        /*0002*/ 	.short	(.L_1 - .L_0)
	.align		4
.L_0:
        /*0004*/ 	.word	index@(_Z20kernel_loglikelihoodiPddddddddS_)
        /*0008*/ 	.word	0x0000006a


	//----- nvinfo : EIATTR_FRAME_SIZE
	.align		4
.L_1:
        /*000c*/ 	.byte	0x04, 0x11
        /*000e*/ 	.short	(.L_3 - .L_2)
	.align		4
.L_2:
        /*0010*/ 	.word	index@($_Z20kernel_loglikelihoodiPddddddddS_$__internal_accurate_pow)
        /*0014*/ 	.word	0x00007d00


	//----- nvinfo : EIATTR_FRAME_SIZE
	.align		4
.L_3:
        /*0018*/ 	.byte	0x04, 0x11
        /*001a*/ 	.short	(.L_5 - .L_4)
	.align		4
.L_4:
        /*001c*/ 	.word	index@($__internal_1_$__cuda_sm20_dsqrt_rn_f64_mediumpath_v1)
        /*0020*/ 	.word	0x00007d00


	//----- nvinfo : EIATTR_FRAME_SIZE
	.align		4
.L_5:
        /*0024*/ 	.byte	0x04, 0x11
        /*0026*/ 	.short	(.L_7 - .L_6)
	.align		4
.L_6:
        /*0028*/ 	.word	index@($__internal_0_$__cuda_sm20_div_rn_f64_full)
        /*002c*/ 	.word	0x00007d00


	//----- nvinfo : EIATTR_FRAME_SIZE
	.align		4
.L_7:
        /*0030*/ 	.byte	0x04, 0x11
        /*0032*/ 	.short	(.L_9 - .L_8)
	.align		4
.L_8:
        /*0034*/ 	.word	index@(_Z20kernel_loglikelihoodiPddddddddS_)
        /*0038*/ 	.word	0x00007d00


	//----- nvinfo : EIATTR_MIN_STACK_SIZE
	.align		4
.L_9:
        /*003c*/ 	.byte	0x04, 0x12
        /*003e*/ 	.short	(.L_11 - .L_10)
	.align		4
.L_10:
        /*0040*/ 	.word	index@(_Z20kernel_loglikelihoodiPddddddddS_)
        /*0044*/ 	.word	0x00007d00
.L_11:


//--------------------- .nv.compat                --------------------------
	.section	.nv.compat,"",@"SHT_CUDA_COMPAT_INFO"
	.align	4
        /*0000*/ 	.byte	0x02, 0x09, 0x00, 0x00, 0x02, 0x02, 0x01, 0x00, 0x02, 0x05, 0x05, 0x00, 0x03, 0x07, 0x01, 0x01
        /*0010*/ 	.byte	0x02, 0x03, 0x00, 0x00, 0x02, 0x06, 0x01, 0x00, 0x04, 0x0b, 0x08, 0x00, 0x01, 0x00, 0x00, 0x00
        /*0020*/ 	.byte	0x00, 0x00, 0x00, 0x00


//--------------------- .nv.info._Z20kernel_loglikelihoodiPddddddddS_ --------------------------
	.section	.nv.info._Z20kernel_loglikelihoodiPddddddddS_,"",@"SHT_CUDA_INFO"
	.sectionflags	@""
	.align	4


	//----- nvinfo : EIATTR_CUDA_API_VERSION
	.align		4
        /*0000*/ 	.byte	0x04, 0x37
        /*0002*/ 	.short	(.L_13 - .L_12)
.L_12:
        /*0004*/ 	.word	0x00000082


	//----- nvinfo : EIATTR_KPARAM_INFO
	.align		4
.L_13:
        /*0008*/ 	.byte	0x04, 0x17
        /*000a*/ 	.short	(.L_15 - .L_14)
.L_14:
        /*000c*/ 	.word	0x00000000
        /*0010*/ 	.short	0x0009
        /*0012*/ 	.short	0x0048
        /*0014*/ 	.byte	0x00, 0xf5, 0x21, 0x00


	//----- nvinfo : EIATTR_KPARAM_INFO
	.align		4
.L_15:
        /*0018*/ 	.byte	0x04, 0x17
        /*001a*/ 	.short	(.L_17 - .L_16)
.L_16:
        /*001c*/ 	.word	0x00000000
        /*0020*/ 	.short	0x0008
        /*0022*/ 	.short	0x0040
        /*0024*/ 	.byte	0x00, 0xf0, 0x21, 0x00


	//----- nvinfo : EIATTR_KPARAM_INFO
	.align		4
.L_17:
        /*0028*/ 	.byte	0x04, 0x17
        /*002a*/ 	.short	(.L_19 - .L_18)
.L_18:
        /*002c*/ 	.word	0x00000000
        /*0030*/ 	.short	0x0007
        /*0032*/ 	.short	0x0038
        /*0034*/ 	.byte	0x00, 0xf0, 0x21, 0x00


	//----- nvinfo : EIATTR_KPARAM_INFO
	.align		4
.L_19:
        /*0038*/ 	.byte	0x04, 0x17
        /*003a*/ 	.short	(.L_21 - .L_20)
.L_20:
        /*003c*/ 	.word	0x00000000
        /*0040*/ 	.short	0x0006
        /*0042*/ 	.short	0x0030
        /*0044*/ 	.byte	0x00, 0xf0, 0x21, 0x00


	//----- nvinfo : EIATTR_KPARAM_INFO
	.align		4
.L_21:
        /*0048*/ 	.byte	0x04, 0x17
        /*004a*/ 	.short	(.L_23 - .L_22)
.L_22:
        /*004c*/ 	.word	0x00000000
        /*0050*/ 	.short	0x0005
        /*0052*/ 	.short	0x0028
        /*0054*/ 	.byte	0x00, 0xf0, 0x21, 0x00


	//----- nvinfo : EIATTR_KPARAM_INFO
	.align		4
.L_23:
        /*0058*/ 	.byte	0x04, 0x17
        /*005a*/ 	.short	(.L_25 - .L_24)
.L_24:
        /*005c*/ 	.word	0x00000000
        /*0060*/ 	.short	0x0004
        /*0062*/ 	.short	0x0020
        /*0064*/ 	.byte	0x00, 0xf0, 0x21, 0x00


	//----- nvinfo : EIATTR_KPARAM_INFO
	.align		4
.L_25:
        /*0068*/ 	.byte	0x04, 0x17
        /*006a*/ 	.short	(.L_27 - .L_26)
.L_26:
        /*006c*/ 	.word	0x00000000
        /*0070*/ 	.short	0x0003
        /*0072*/ 	.short	0x0018
        /*0074*/ 	.byte	0x00, 0xf0, 0x21, 0x00


	//----- nvinfo : EIATTR_KPARAM_INFO
	.align		4
.L_27:
        /*0078*/ 	.byte	0x04, 0x17
        /*007a*/ 	.short	(.L_29 - .L_28)
.L_28:
        /*007c*/ 	.word	0x00000000
        /*0080*/ 	.short	0x0002
        /*0082*/ 	.short	0x0010
        /*0084*/ 	.byte	0x00, 0xf0, 0x21, 0x00


	//----- nvinfo : EIATTR_KPARAM_INFO
	.align		4
.L_29:
        /*0088*/ 	.byte	0x04, 0x17
        /*008a*/ 	.short	(.L_31 - .L_30)
.L_30:
        /*008c*/ 	.word	0x00000000
        /*0090*/ 	.short	0x0001
        /*0092*/ 	.short	0x0008
        /*0094*/ 	.byte	0x00, 0xf5, 0x21, 0x00


	//----- nvinfo : EIATTR_KPARAM_INFO
	.align		4
.L_31:
        /*0098*/ 	.byte	0x04, 0x17
        /*009a*/ 	.short	(.L_33 - .L_32)
.L_32:
        /*009c*/ 	.word	0x00000000
        /*00a0*/ 	.short	0x0000
        /*00a2*/ 	.short	0x0000
        /*00a4*/ 	.byte	0x00, 0xf0, 0x11, 0x00


	//----- nvinfo : EIATTR_SPARSE_MMA_MASK
	.align		4
.L_33:
        /*00a8*/ 	.byte	0x03, 0x50
        /*00aa*/ 	.short	0x0000


	//----- nvinfo : EIATTR_MAXREG_COUNT
	.align		4
        /*00ac*/ 	.byte	0x03, 0x1b
        /*00ae*/ 	.short	0x00ff


	//----- nvinfo : EIATTR_MERCURY_ISA_VERSION
	.align		4
        /*00b0*/ 	.byte	0x03, 0x5f
        /*00b2*/ 	.short	0x0101


	//----- nvinfo : EIATTR_VRC_CTA_INIT_COUNT
	.align		4
        /*00b4*/ 	.byte	0x02, 0x4a
	.zero		1
	.zero		1


	//----- nvinfo : EIATTR_EXIT_INSTR_OFFSETS
	.align		4
        /*00b8*/ 	.byte	0x04, 0x1c
        /*00ba*/ 	.short	(.L_35 - .L_34)


	//   ....[0]....
.L_34:
        /*00bc*/ 	.word	0x000000a0


	//   ....[1]....
        /*00c0*/ 	.word	0x0000aac0


	//----- nvinfo : EIATTR_CRS_STACK_SIZE
	.align		4
.L_35:
        /*00c4*/ 	.byte	0x04, 0x1e
        /*00c6*/ 	.short	(.L_37 - .L_36)
.L_36:
        /*00c8*/ 	.word	0x00000000


	//----- nvinfo : EIATTR_CBANK_PARAM_SIZE
	.align		4
.L_37:
        /*00cc*/ 	.byte	0x03, 0x19
        /*00ce*/ 	.short	0x0050


	//----- nvinfo : EIATTR_PARAM_CBANK
	.align		4
        /*00d0*/ 	.byte	0x04, 0x0a
        /*00d2*/ 	.short	(.L_39 - .L_38)
	.align		4
.L_38:
        /*00d4*/ 	.word	index@(.nv.constant0._Z20kernel_loglikelihoodiPddddddddS_)
        /*00d8*/ 	.short	0x0380
        /*00da*/ 	.short	0x0050


	//----- nvinfo : EIATTR_SW_WAR
	.align		4
.L_39:
        /*00dc*/ 	.byte	0x04, 0x36
        /*00de*/ 	.short	(.L_41 - .L_40)
.L_40:
        /*00e0*/ 	.word	0x00000008
.L_41:


//--------------------- .nv.callgraph             --------------------------
	.section	.nv.callgraph,"",@"SHT_CUDA_CALLGRAPH"
	.align	4
	.sectionentsize	8
	.align		4
        /*0000*/ 	.word	0x00000000
	.align		4
        /*0004*/ 	.word	0xffffffff
	.align		4
        /*0008*/ 	.word	0x00000000
	.align		4
        /*000c*/ 	.word	0xfffffffe
	.align		4
        /*0010*/ 	.word	0x00000000
	.align		4
        /*0014*/ 	.word	0xfffffffd
	.align		4
        /*0018*/ 	.word	0x00000000
	.align		4
        /*001c*/ 	.word	0xfffffffc


//--------------------- .text._Z20kernel_loglikelihoodiPddddddddS_ --------------------------
	.section	.text._Z20kernel_loglikelihoodiPddddddddS_,"ax",@progbits
	.align	128
        .global         _Z20kernel_loglikelihoodiPddddddddS_
        .type           _Z20kernel_loglikelihoodiPddddddddS_,@function
        .size           _Z20kernel_loglikelihoodiPddddddddS_,(.L_x_132 - _Z20kernel_loglikelihoodiPddddddddS_)
        .other          _Z20kernel_loglikelihoodiPddddddddS_,@"STO_CUDA_ENTRY STV_DEFAULT"
_Z20kernel_loglikelihoodiPddddddddS_:
.text._Z20kernel_loglikelihoodiPddddddddS_:
[----:B------:R-:W0:Y:S01]  /*0000*/  LDC R1, c[0x0][0x37c] ;  /* 0x0000df00ff017b82 */ /* 0x000e220000000800 */
[----:B------:R-:W1:Y:S07]  /*0010*/  S2R R17, SR_TID.X ;  /* 0x0000000000117919 */ /* 0x000e6e0000002100 */
[----:B------:R-:W1:Y:S01]  /*0020*/  S2UR UR4, SR_CTAID.X ;  /* 0x00000000000479c3 */ /* 0x000e620000002500 */
[----:B------:R-:W2:Y:S01]  /*0030*/  LDCU UR5, c[0x0][0x380] ;  /* 0x00007000ff0577ac */ /* 0x000ea20008000800 */
[----:B0-----:R-:W-:-:S06]  /*0040*/  VIADD R1, R1, 0xffff8300 ;  /* 0xffff830001017836 */ /* 0x001fcc0000000000 */
[----:B------:R-:W1:Y:S02]  /*0050*/  LDC R0, c[0x0][0x360] ;  /* 0x0000d800ff007b82 */ /* 0x000e640000000800 */
[----:B-1----:R-:W-:Y:S01]  /*0060*/  IMAD R17, R0, UR4, R17 ;  /* 0x0000000400117c24 */ /* 0x002fe2000f8e0211 */
[----:B------:R-:W-:-:S04]  /*0070*/  R2UR UR4, R1 ;  /* 0x00000000010472ca */ /* 0x000fc800000e0000 */
[----:B--2---:R-:W-:Y:S02]  /*0080*/  ISETP.GE.AND P0, PT, R17, UR5, PT ;  /* 0x0000000511007c0c */ /* 0x004fe4000bf06270 */
[----:B------:R-:W-:-:S11]  /*0090*/  R2UR UR5, R1 ;  /* 0x00000000010572ca */ /* 0x000fd600000e0000 */
[----:B------:R-:W-:Y:S05]  /*00a0*/  @P0 EXIT ;  /* 0x000000000000094d */ /* 0x000fea0003800000 */
[----:B------:R-:W0:Y:S01]  /*00b0*/  LDC.64 R18, c[0x0][0x388] ;  /* 0x0000e200ff127b82 */ /* 0x000e220000000a00 */
[----:B------:R-:W1:Y:S01]  /*00c0*/  LDCU.64 UR6, c[0x0][0x358] ;  /* 0x00006b00ff0677ac */ /* 0x000e620008000a00 */
[----:B------:R-:W2:Y:S06]  /*00d0*/  LDCU UR10, c[0x0][0x3a4] ;  /* 0x00007480ff0a77ac */ /* 0x000eac0008000800 */
[----:B------:R-:W3:Y:S01]  /*00e0*/  LDC.64 R6, c[0x0][0x3a0] ;  /* 0x0000e800ff067b82 */ /* 0x000ee20000000a00 */
[----:B------:R-:W-:Y:S01]  /*00f0*/  IMAD.MOV.U32 R2, RZ, RZ, 0x1 ;  /* 0x00000001ff027424 */ /* 0x000fe200078e00ff */
[----:B------:R-:W4:Y:S01]  /*0100*/  LDCU.64 UR8, c[0x0][0x390] ;  /* 0x00007200ff0877ac */ /* 0x000f220008000a00 */
[----:B0-----:R-:W-:-:S06]  /*0110*/  IMAD.WIDE R18, R17, 0x8, R18 ;  /* 0x0000000811127825 */ /* 0x001fcc00078e0212 */
[----:B-1----:R-:W4:Y:S01]  /*0120*/  LDG.E.64 R18, desc[UR6][R18.64] ;  /* 0x0000000612127981 */ /* 0x002f22000c1e1b00 */
[----:B--2---:R-:W3:Y:S01]  /*0130*/  MUFU.RCP64H R3, UR10 ;  /* 0x0000000a00037d08 */ /* 0x004ee20008001800 */
[----:B------:R-:W-:Y:S01]  /*0140*/  BSSY.RECONVERGENT B0, `(.L_x_0) ;  /* 0x0000015000007945 */ /* 0x000fe20003800200 */
[----:B---3--:R-:W-:-:S08]  /*0150*/  DFMA R4, R2, -R6, 1 ;  /* 0x3ff000000204742b */ /* 0x008fd00000000806 */
[----:B------:R-:W-:-:S08]  /*0160*/  DFMA R4, R4, R4, R4 ;  /* 0x000000040404722b */ /* 0x000fd00000000004 */
[----:B------:R-:W-:-:S08]  /*0170*/  DFMA R4, R2, R4, R2 ;  /* 0x000000040204722b */ /* 0x000fd00000000002 */
[----:B------:R-:W-:-:S08]  /*0180*/  DFMA R2, R4, -R6, 1 ;  /* 0x3ff000000402742b */ /* 0x000fd00000000806 */
[----:B------:R-:W-:Y:S02]  /*0190*/  DFMA R2, R4, R2, R4 ;  /* 0x000000020402722b */ /* 0x000fe40000000004 */
[----:B----4-:R-:W-:-:S08]  /*01a0*/  DADD R58, R18, -UR8 ;  /* 0x80000008123a7e29 */ /* 0x010fd00008000000 */
[----:B------:R-:W-:Y:S02]  /*01b0*/  DMUL R4, R58, R2 ;  /* 0x000000023a047228 */ /* 0x000fe40000000000 */
[----:B------:R-:W-:-:S06]  /*01c0*/  FSETP.GEU.AND P1, PT, |R59|, 6.5827683646048100446e-37, PT ;  /* 0x036000003b00780b */ /* 0x000fcc0003f2e200 */
[----:B------:R-:W-:-:S08]  /*01d0*/  DFMA R6, R4, -R6, R58 ;  /* 0x800000060406722b */ /* 0x000fd0000000003a */
[----:B------:R-:W-:-:S10]  /*01e0*/  DFMA R4, R2, R6, R4 ;  /* 0x000000060204722b */ /* 0x000fd40000000004 */
[----:B------:R-:W-:-:S05]  /*01f0*/  FFMA R0, RZ, UR10, R5 ;  /* 0x0000000aff007c23 */ /* 0x000fca0008000005 */
[----:B------:R-:W-:-:S13]  /*0200*/  FSETP.GT.AND P0, PT, |R0|, 1.469367938527859385e-39, PT ;  /* 0x001000000000780b */ /* 0x000fda0003f04200 */
[----:B------:R-:W-:Y:S05]  /*0210*/  @P0 BRA P1, `(.L_x_1) ;  /* 0x00000000001c0947 */ /* 0x000fea0000800000 */
[----:B------:R-:W0:Y:S01]  /*0220*/  LDCU.64 UR8, c[0x0][0x3a0] ;  /* 0x00007400ff0877ac */ /* 0x000e220008000a00 */
[----:B------:R-:W-:Y:S01]  /*0230*/  MOV R64, 0x270 ;  /* 0x0000027000407802 */ /* 0x000fe20000000f00 */
[----:B0-----:R-:W-:Y:S02]  /*0240*/  IMAD.U32 R56, RZ, RZ, UR8 ;  /* 0x00000008ff387e24 */ /* 0x001fe4000f8e00ff */
[----:B------:R-:W-:-:S07]  /*0250*/  IMAD.U32 R57, RZ, RZ, UR9 ;  /* 0x00000009ff397e24 */ /* 0x000fce000f8e00ff */
[----:B------:R-:W-:Y:S05]  /*0260*/  CALL.REL.NOINC `($__internal_0_$__cuda_sm20_div_rn_f64_full) ;  /* 0x000000a800187944 */ /* 0x000fea0003c00000 */
[----:B------:R-:W-:Y:S02]  /*0270*/  IMAD.MOV.U32 R4, RZ, RZ, R68 ;  /* 0x000000ffff047224 */ /* 0x000fe400078e0044 */
[----:B------:R-:W-:-:S07]  /*0280*/  IMAD.MOV.U32 R5, RZ, RZ, R69 ;  /* 0x000000ffff057224 */ /* 0x000fce00078e0045 */
.L_x_1:
[----:B------:R-:W-:Y:S05]  /*0290*/  BSYNC.RECONVERGENT B0 ;  /* 0x0000000000007941 */ /* 0x000fea0003800200 */
.L_x_0:
[----:B------:R-:W-:Y:S01]  /*02a0*/  DADD R78, -RZ, |R4| ;  /* 0x00000000ff4e7229 */ /* 0x000fe20000000504 */
[----:B------:R-:W-:Y:S09]  /*02b0*/  BSSY.RECONVERGENT B0, `(.L_x_2) ;  /* 0x0000004000007945 */ /* 0x000ff20003800200 */
[----:B------:R-:W-:-:S02]  /*02c0*/  MOV R80, R78 ;  /* 0x0000004e00507202 */ /* 0x000fc40000000f00 */
[----:B------:R-:W-:-:S07]  /*02d0*/  MOV R78, 0x2f0 ;  /* 0x000002f0004e7802 */ /* 0x000fce0000000f00 */
[----:B------:R-:W-:Y:S05]  /*02e0*/  CALL.REL.NOINC `($_Z20kernel_loglikelihoodiPddddddddS_$__internal_accurate_pow) ;  /* 0x000000b000147944 */ /* 0x000fea0003c00000 */
[----:B------:R-:W-:Y:S05]  /*02f0*/  BSYNC.RECONVERGENT B0 ;  /* 0x0000000000007941 */ /* 0x000fea0003800200 */
.L_x_2:
[C---:B------:R-:W-:Y:S01]  /*0300*/  DADD R2, R4.reuse, 2 ;  /* 0x4000000004027429 */ /* 0x040fe20000000000 */
[----:B------:R-:W0:Y:S01]  /*0310*/  LDC.64 R10, c[0x0][0x3a8] ;  /* 0x0000ea00ff0a7b82 */ /* 0x000e220000000a00 */
[----:B------:R-:W0:Y:S01]  /*0320*/  LDCU.64 UR8, c[0x0][0x3b8] ;  /* 0x00007700ff0877ac */ /* 0x000e220008000a00 */
[----:B------:R-:W-:Y:S01]  /*0330*/  DSETP.NEU.AND P0, PT, R4, RZ, PT ;  /* 0x000000ff0400722a */ /* 0x000fe20003f0d000 */
[----:B------:R-:W-:Y:S01]  /*0340*/  IMAD.MOV.U32 R12, RZ, RZ, R56 ;  /* 0x000000ffff0c7224 */ /* 0x000fe200078e0038 */
[----:B------:R-:W-:Y:S01]  /*0350*/  BSSY.RECONVERGENT B0, `(.L_x_3) ;  /* 0x000000f000007945 */ /* 0x000fe20003800200 */
[----:B------:R-:W-:Y:S02]  /*0360*/  IMAD.MOV.U32 R13, RZ, RZ, R57 ;  /* 0x000000ffff0d7224 */ /* 0x000fe400078e0039 */
[----:B------:R-:W-:Y:S02]  /*0370*/  IMAD.MOV.U32 R2, RZ, RZ, R12 ;  /* 0x000000ffff027224 */ /* 0x000fe400078e000c */
[----:B------:R-:W-:Y:S01]  /*0380*/  LOP3.LUT R0, R3, 0x7ff00000, RZ, 0xc0, !PT ;  /* 0x7ff0000003007812 */ /* 0x000fe200078ec0ff */
[----:B------:R-:W-:-:S03]  /*0390*/  IMAD.MOV.U32 R3, RZ, RZ, R13 ;  /* 0x000000ffff037224 */ /* 0x000fc600078e000d */
[----:B------:R-:W-:-:S03]  /*03a0*/  ISETP.NE.AND P1, PT, R0, 0x7ff00000, PT ;  /* 0x7ff000000000780c */ /* 0x000fc60003f25270 */
[----:B------:R-:W-:Y:S01]  /*03b0*/  @!P0 CS2R R2, SRZ ;  /* 0x0000000000028805 */ /* 0x000fe2000001ff00 */
[----:B0-----:R-:W-:-:S09]  /*03c0*/  DMUL R10, R10, -UR8 ;  /* 0x800000080a0a7c28 */ /* 0x001fd20008000000 */
[----:B------:R-:W-:Y:S05]  /*03d0*/  @P1 BRA `(.L_x_4) ;  /* 0x0000000000181947 */ /* 0x000fea0003800000 */
[----:B------:R-:W-:-:S14]  /*03e0*/  DSETP.NAN.AND P0, PT, R4, R4, PT ;  /* 0x000000040400722a */ /* 0x000fdc0003f08000 */
[----:B------:R-:W-:Y:S01]  /*03f0*/  @P0 DADD R2, R4, 2 ;  /* 0x4000000004020429 */ /* 0x000fe20000000000 */
[----:B------:R-:W-:Y:S10]  /*0400*/  @P0 BRA `(.L_x_4) ;  /* 0x00000000000c0947 */ /* 0x000ff40003800000 */
[----:B------:R-:W-:-:S14]  /*0410*/  DSETP.NEU.AND P0, PT, |R4|, +INF , PT ;  /* 0x7ff000000400742a */ /* 0x000fdc0003f0d200 */
[----:B------:R-:W-:Y:S02]  /*0420*/  @!P0 IMAD.MOV.U32 R2, RZ, RZ, 0x0 ;  /* 0x00000000ff028424 */ /* 0x000fe400078e00ff */
[----:B------:R-:W-:-:S07]  /*0430*/  @!P0 IMAD.MOV.U32 R3, RZ, RZ, 0x7ff00000 ;  /* 0x7ff00000ff038424 */ /* 0x000fce00078e00ff */
.L_x_4:
[----:B------:R-:W-:Y:S05]  /*0440*/  BSYNC.RECONVERGENT B0 ;  /* 0x0000000000007941 */ /* 0x000fea0003800200 */
.L_x_3:
[----:B------:R-:W-:Y:S01]  /*0450*/  DMUL R2, R2, 0.5 ;  /* 0x3fe0000002027828 */ /* 0x000fe20000000000 */
[----:B------:R-:W-:Y:S01]  /*0460*/  UMOV UR8, 0xfefa39ef ;  /* 0xfefa39ef00087882 */ /* 0x000fe20000000000 */
[----:B------:R-:W-:Y:S01]  /*0470*/  DSETP.NEU.AND P0, PT, R4, 1, PT ;  /* 0x3ff000000400742a */ /* 0x000fe20003f0d000 */
[----:B------:R-:W-:Y:S01]  /*0480*/  UMOV UR9, 0x3fe62e42 ;  /* 0x3fe62e4200097882 */ /* 0x000fe20000000000 */
[----:B------:R-:W-:Y:S06]  /*0490*/  BSSY.RECONVERGENT B0, `(.L_x_5) ;  /* 0x000003b000007945 */ /* 0x000fec0003800200 */
[----:B------:R-:W-:-:S02]  /*04a0*/  FSEL R2, R2, RZ, P0 ;  /* 0x000000ff02027208 */ /* 0x000fc40000000000 */
[----:B------:R-:W-:-:S06]  /*04b0*/  FSEL R3, R3, 1.75, P0 ;  /* 0x3fe0000003037808 */ /* 0x000fcc0000000000 */
[----:B------:R-:W-:Y:S01]  /*04c0*/  DADD R8, R10, -R2 ;  /* 0x000000000a087229 */ /* 0x000fe20000000802 */
[----:B------:R-:W-:Y:S01]  /*04d0*/  MOV R2, 0x652b82fe ;  /* 0x652b82fe00027802 */ /* 0x000fe20000000f00 */
[----:B------:R-:W-:-:S06]  /*04e0*/  IMAD.MOV.U32 R3, RZ, RZ, 0x3ff71547 ;  /* 0x3ff71547ff037424 */ /* 0x000fcc00078e00ff */
[----:B------:R-:W-:Y:S02]  /*04f0*/  DFMA R14, R8, R2, 6.75539944105574400000e+15 ;  /* 0x43380000080e742b */ /* 0x000fe40000000002 */
[----:B------:R-:W-:-:S06]  /*0500*/  FSETP.GEU.AND P0, PT, |R9|, 4.1917929649353027344, PT ;  /* 0x4086232b0900780b */ /* 0x000fcc0003f0e200 */
[----:B------:R-:W-:-:S08]  /*0510*/  DADD R2, R14, -6.75539944105574400000e+15 ;  /* 0xc33800000e027429 */ /* 0x000fd00000000000 */
[----:B------:R-:W-:Y:S01]  /*0520*/  DFMA R6, R2, -UR8, R8 ;  /* 0x8000000802067c2b */ /* 0x000fe20008000008 */
[----:B------:R-:W-:Y:S01]  /*0530*/  UMOV UR8, 0x3b39803f ;  /* 0x3b39803f00087882 */ /* 0x000fe20000000000 */
[----:B------:R-:W-:-:S06]  /*0540*/  UMOV UR9, 0x3c7abc9e ;  /* 0x3c7abc9e00097882 */ /* 0x000fcc0000000000 */
[----:B------:R-:W-:Y:S01]  /*0550*/  DFMA R6, R2, -UR8, R6 ;  /* 0x8000000802067c2b */ /* 0x000fe20008000006 */
[----:B------:R-:W-:Y:S01]  /*0560*/  UMOV UR8, 0x69ce2bdf ;  /* 0x69ce2bdf00087882 */ /* 0x000fe20000000000 */
[----:B------:R-:W-:Y:S01]  /*0570*/  IMAD.MOV.U32 R2, RZ, RZ, -0x35dec16 ;  /* 0xfca213eaff027424 */ /* 0x000fe200078e00ff */
[----:B------:R-:W-:Y:S01]  /*0580*/  UMOV UR9, 0x3e5ade15 ;  /* 0x3e5ade1500097882 */ /* 0x000fe20000000000 */
[----:B------:R-:W-:-:S06]  /*0590*/  IMAD.MOV.U32 R3, RZ, RZ, 0x3e928af3 ;  /* 0x3e928af3ff037424 */ /* 0x000fcc00078e00ff */
[----:B------:R-:W-:Y:S01]  /*05a0*/  DFMA R2, R6, UR8, R2 ;  /* 0x0000000806027c2b */ /* 0x000fe20008000002 */
[----:B------:R-:W-:Y:S01]  /*05b0*/  UMOV UR8, 0x62401315 ;  /* 0x6240131500087882 */ /* 0x000fe20000000000 */
[----:B------:R-:W-:-:S06]  /*05c0*/  UMOV UR9, 0x3ec71dee ;  /* 0x3ec71dee00097882 */ /* 0x000fcc0000000000 */
[----:B------:R-:W-:Y:S01]  /*05d0*/  DFMA R2, R6, R2, UR8 ;  /* 0x0000000806027e2b */ /* 0x000fe20008000002 */
        /* <DEDUP_REMOVED lines=20> */
[----:B------:R-:W-:-:S08]  /*0720*/  DFMA R2, R6, R2, UR8 ;  /* 0x0000000806027e2b */ /* 0x000fd00008000002 */
[----:B------:R-:W-:-:S08]  /*0730*/  DFMA R2, R6, R2, 1 ;  /* 0x3ff000000602742b */ /* 0x000fd00000000002 */
[----:B------:R-:W-:-:S10]  /*0740*/  DFMA R2, R6, R2, 1 ;  /* 0x3ff000000602742b */ /* 0x000fd40000000002 */
[----:B------:R-:W-:Y:S02]  /*0750*/  IMAD R21, R14, 0x100000, R3 ;  /* 0x001000000e157824 */ /* 0x000fe400078e0203 */
[----:B------:R-:W-:Y:S01]  /*0760*/  IMAD.MOV.U32 R20, RZ, RZ, R2 ;  /* 0x000000ffff147224 */ /* 0x000fe200078e0002 */
[----:B------:R-:W-:Y:S06]  /*0770*/  @!P0 BRA `(.L_x_6) ;  /* 0x0000000000308947 */ /* 0x000fec0003800000 */
[----:B------:R-:W-:Y:S01]  /*0780*/  FSETP.GEU.AND P1, PT, |R9|, 4.2275390625, PT ;  /* 0x408748000900780b */ /* 0x000fe20003f2e200 */
[C---:B------:R-:W-:Y:S02]  /*0790*/  DADD R20, R8.reuse, +INF ;  /* 0x7ff0000008147429 */ /* 0x040fe40000000000 */
[----:B------:R-:W-:-:S08]  /*07a0*/  DSETP.GEU.AND P0, PT, R8, RZ, PT ;  /* 0x000000ff0800722a */ /* 0x000fd00003f0e000 */
[----:B------:R-:W-:Y:S02]  /*07b0*/  FSEL R20, R20, RZ, P0 ;  /* 0x000000ff14147208 */ /* 0x000fe40000000000 */
[----:B------:R-:W-:Y:S02]  /*07c0*/  @!P1 LEA.HI R6, R14, R14, RZ, 0x1 ;  /* 0x0000000e0e069211 */ /* 0x000fe400078f08ff */
[----:B------:R-:W-:Y:S02]  /*07d0*/  FSEL R21, R21, RZ, P0 ;  /* 0x000000ff15157208 */ /* 0x000fe40000000000 */
[----:B------:R-:W-:-:S04]  /*07e0*/  @!P1 SHF.R.S32.HI R7, RZ, 0x1, R6 ;  /* 0x00000001ff079819 */ /* 0x000fc80000011406 */
[----:B------:R-:W-:Y:S01]  /*07f0*/  @!P1 LEA R3, R7, R3, 0x14 ;  /* 0x0000000307039211 */ /* 0x000fe200078ea0ff */
[----:B------:R-:W-:-:S05]  /*0800*/  @!P1 IMAD.IADD R6, R14, 0x1, -R7 ;  /* 0x000000010e069824 */ /* 0x000fca00078e0a07 */
[----:B------:R-:W-:Y:S01]  /*0810*/  @!P1 LEA R7, R6, 0x3ff00000, 0x14 ;  /* 0x3ff0000006079811 */ /* 0x000fe200078ea0ff */
[----:B------:R-:W-:-:S06]  /*0820*/  @!P1 IMAD.MOV.U32 R6, RZ, RZ, RZ ;  /* 0x000000ffff069224 */ /* 0x000fcc00078e00ff */
[----:B------:R-:W-:-:S11]  /*0830*/  @!P1 DMUL R20, R2, R6 ;  /* 0x0000000602149228 */ /* 0x000fd60000000000 */
.L_x_6:
[----:B------:R-:W-:Y:S05]  /*0840*/  BSYNC.RECONVERGENT B0 ;  /* 0x0000000000007941 */ /* 0x000fea0003800200 */
.L_x_5:
[----:B------:R-:W0:Y:S01]  /*0850*/  LDCU UR10, c[0x0][0x3a4] ;  /* 0x00007480ff0a77ac */ /* 0x000e220008000800 */
[----:B------:R-:W1:Y:S01]  /*0860*/  LDC.64 R8, c[0x0][0x3a0] ;  /* 0x0000e800ff087b82 */ /* 0x000e620000000a00 */
[----:B------:R-:W-:Y:S01]  /*0870*/  IMAD.MOV.U32 R2, RZ, RZ, 0x1 ;  /* 0x00000001ff027424 */ /* 0x000fe200078e00ff */
[----:B------:R-:W-:Y:S01]  /*0880*/  BSSY.RECONVERGENT B0, `(.L_x_7) ;  /* 0x0000017000007945 */ /* 0x000fe20003800200 */
[----:B------:R-:W2:Y:S01]  /*0890*/  LDCU.64 UR8, c[0x0][0x398] ;  /* 0x00007300ff0877ac */ /* 0x000ea20008000a00 */
[----:B0-----:R-:W1:Y:S01]  /*08a0*/  MUFU.RCP64H R3, UR10 ;  /* 0x0000000a00037d08 */ /* 0x001e620008001800 */
[----:B--2---:R-:W-:-:S10]  /*08b0*/  DADD R58, R18, -UR8 ;  /* 0x80000008123a7e29 */ /* 0x004fd40008000000 */
[----:B------:R-:W-:Y:S01]  /*08c0*/  FSETP.GEU.AND P1, PT, |R59|, 6.5827683646048100446e-37, PT ;  /* 0x036000003b00780b */ /* 0x000fe20003f2e200 */
[----:B-1----:R-:W-:-:S08]  /*08d0*/  DFMA R6, R2, -R8, 1 ;  /* 0x3ff000000206742b */ /* 0x002fd00000000808 */
[----:B------:R-:W-:-:S08]  /*08e0*/  DFMA R6, R6, R6, R6 ;  /* 0x000000060606722b */ /* 0x000fd00000000006 */
[----:B------:R-:W-:-:S08]  /*08f0*/  DFMA R6, R2, R6, R2 ;  /* 0x000000060206722b */ /* 0x000fd00000000002 */
[----:B------:R-:W-:-:S08]  /*0900*/  DFMA R2, R6, -R8, 1 ;  /* 0x3ff000000602742b */ /* 0x000fd00000000808 */
[----:B------:R-:W-:-:S08]  /*0910*/  DFMA R14, R6, R2, R6 ;  /* 0x00000002060e722b */ /* 0x000fd00000000006 */
[----:B------:R-:W-:-:S08]  /*0920*/  DMUL R6, R14, R58 ;  /* 0x0000003a0e067228 */ /* 0x000fd00000000000 */
        /* <DEDUP_REMOVED lines=12> */
.L_x_8:
[----:B------:R-:W-:Y:S05]  /*09f0*/  BSYNC.RECONVERGENT B0 ;  /* 0x0000000000007941 */ /* 0x000fea0003800200 */
.L_x_7:
[----:B------:R-:W-:Y:S01]  /*0a00*/  DADD R78, -RZ, |R6| ;  /* 0x00000000ff4e7229 */ /* 0x000fe20000000506 */
[----:B------:R-:W-:Y:S09]  /*0a10*/  BSSY.RECONVERGENT B0, `(.L_x_9) ;  /* 0x0000004000007945 */ /* 0x000ff20003800200 */
[----:B------:R-:W-:-:S02]  /*0a20*/  MOV R80, R78 ;  /* 0x0000004e00507202 */ /* 0x000fc40000000f00 */
[----:B------:R-:W-:-:S07]  /*0a30*/  MOV R78, 0xa50 ;  /* 0x00000a50004e7802 */ /* 0x000fce0000000f00 */
[----:B------:R-:W-:Y:S05]  /*0a40*/  CALL.REL.NOINC `($_Z20kernel_loglikelihoodiPddddddddS_$__internal_accurate_pow) ;  /* 0x000000a8003c7944 */ /* 0x000fea0003c00000 */
[----:B------:R-:W-:Y:S05]  /*0a50*/  BSYNC.RECONVERGENT B0 ;  /* 0x0000000000007941 */ /* 0x000fea0003800200 */
.L_x_9:
[C---:B------:R-:W-:Y:S01]  /*0a60*/  DADD R2, R6.reuse, 2 ;  /* 0x4000000006027429 */ /* 0x040fe20000000000 */
[----:B------:R-:W0:Y:S01]  /*0a70*/  LDC.64 R24, c[0x0][0x3b0] ;  /* 0x0000ec00ff187b82 */ /* 0x000e220000000a00 */
[----:B------:R-:W-:Y:S01]  /*0a80*/  DSETP.NEU.AND P0, PT, R6, RZ, PT ;  /* 0x000000ff0600722a */ /* 0x000fe20003f0d000 */
[----:B------:R-:W-:Y:S01]  /*0a90*/  IMAD.MOV.U32 R22, RZ, RZ, R56 ;  /* 0x000000ffff167224 */ /* 0x000fe200078e0038 */
[----:B------:R-:W-:Y:S01]  /*0aa0*/  BSSY.RECONVERGENT B0, `(.L_x_10) ;  /* 0x000000f000007945 */ /* 0x000fe20003800200 */
[----:B------:R-:W-:Y:S02]  /*0ab0*/  IMAD.MOV.U32 R23, RZ, RZ, R57 ;  /* 0x000000ffff177224 */ /* 0x000fe400078e0039 */
[----:B------:R-:W-:Y:S02]  /*0ac0*/  IMAD.MOV.U32 R2, RZ, RZ, R22 ;  /* 0x000000ffff027224 */ /* 0x000fe400078e0016 */
[----:B------:R-:W1:Y:S01]  /*0ad0*/  LDC.64 R14, c[0x0][0x3b8] ;  /* 0x0000ee00ff0e7b82 */ /* 0x000e620000000a00 */
[----:B------:R-:W-:Y:S01]  /*0ae0*/  LOP3.LUT R16, R3, 0x7ff00000, RZ, 0xc0, !PT ;  /* 0x7ff0000003107812 */ /* 0x000fe200078ec0ff */
[----:B------:R-:W-:-:S03]  /*0af0*/  IMAD.MOV.U32 R3, RZ, RZ, R23 ;  /* 0x000000ffff037224 */ /* 0x000fc600078e0017 */
[----:B------:R-:W-:Y:S02]  /*0b00*/  ISETP.NE.AND P1, PT, R16, 0x7ff00000, PT ;  /* 0x7ff000001000780c */ /* 0x000fe40003f25270 */
[----:B------:R-:W-:-:S11]  /*0b10*/  @!P0 CS2R R2, SRZ ;  /* 0x0000000000028805 */ /* 0x000fd6000001ff00 */
[----:B------:R-:W-:Y:S05]  /*0b20*/  @P1 BRA `(.L_x_11) ;  /* 0x0000000000181947 */ /* 0x000fea0003800000 */
[----:B------:R-:W-:-:S14]  /*0b30*/  DSETP.NAN.AND P0, PT, R6, R6, PT ;  /* 0x000000060600722a */ /* 0x000fdc0003f08000 */
[----:B------:R-:W-:Y:S01]  /*0b40*/  @P0 DADD R2, R6, 2 ;  /* 0x4000000006020429 */ /* 0x000fe20000000000 */
[----:B------:R-:W-:Y:S10]  /*0b50*/  @P0 BRA `(.L_x_11) ;  /* 0x00000000000c0947 */ /* 0x000ff40003800000 */
[----:B------:R-:W-:-:S14]  /*0b60*/  DSETP.NEU.AND P0, PT, |R6|, +INF , PT ;  /* 0x7ff000000600742a */ /* 0x000fdc0003f0d200 */
[----:B------:R-:W-:Y:S02]  /*0b70*/  @!P0 IMAD.MOV.U32 R2, RZ, RZ, 0x0 ;  /* 0x00000000ff028424 */ /* 0x000fe400078e00ff */
[----:B------:R-:W-:-:S07]  /*0b80*/  @!P0 IMAD.MOV.U32 R3, RZ, RZ, 0x7ff00000 ;  /* 0x7ff00000ff038424 */ /* 0x000fce00078e00ff */
.L_x_11:
[----:B------:R-:W-:Y:S05]  /*0b90*/  BSYNC.RECONVERGENT B0 ;  /* 0x0000000000007941 */ /* 0x000fea0003800200 */
.L_x_10:
[----:B------:R-:W-:Y:S01]  /*0ba0*/  DMUL R2, R2, 0.5 ;  /* 0x3fe0000002027828 */ /* 0x000fe20000000000 */
[----:B------:R-:W-:Y:S01]  /*0bb0*/  MOV R30, 0x652b82fe ;  /* 0x652b82fe001e7802 */ /* 0x000fe20000000f00 */
[----:B------:R-:W-:Y:S01]  /*0bc0*/  DSETP.NEU.AND P0, PT, R6, 1, PT ;  /* 0x3ff000000600742a */ /* 0x000fe20003f0d000 */
[----:B------:R-:W-:Y:S01]  /*0bd0*/  IMAD.MOV.U32 R31, RZ, RZ, 0x3ff71547 ;  /* 0x3ff71547ff1f7424 */ /* 0x000fe200078e00ff */
[----:B01----:R-:W-:Y:S01]  /*0be0*/  DMUL R14, R14, -R24 ;  /* 0x800000180e0e7228 */ /* 0x003fe20000000000 */
[----:B------:R-:W-:Y:S01]  /*0bf0*/  UMOV UR8, 0xfefa39ef ;  /* 0xfefa39ef00087882 */ /* 0x000fe20000000000 */
[----:B------:R-:W-:Y:S01]  /*0c00*/  UMOV UR9, 0x3fe62e42 ;  /* 0x3fe62e4200097882 */ /* 0x000fe20000000000 */
[----:B------:R-:W-:Y:S03]  /*0c10*/  BSSY.RECONVERGENT B0, `(.L_x_12) ;  /* 0x0000039000007945 */ /* 0x000fe60003800200 */
[----:B------:R-:W-:-:S02]  /*0c20*/  FSEL R2, R2, RZ, P0 ;  /* 0x000000ff02027208 */ /* 0x000fc40000000000 */
[----:B------:R-:W-:-:S06]  /*0c30*/  FSEL R3, R3, 1.75, P0 ;  /* 0x3fe0000003037808 */ /* 0x000fcc0000000000 */
[----:B------:R-:W-:-:S08]  /*0c40*/  DADD R28, R14, -R2 ;  /* 0x000000000e1c7229 */ /* 0x000fd00000000802 */
        /* <DEDUP_REMOVED lines=53> */
.L_x_13:
[----:B------:R-:W-:Y:S05]  /*0fa0*/  BSYNC.RECONVERGENT B0 ;  /* 0x0000000000007941 */ /* 0x000fea0003800200 */
.L_x_12:
[----:B------:R-:W0:Y:S01]  /*0fb0*/  LDCU.64 UR8, c[0x0][0x3a8] ;  /* 0x00007500ff0877ac */ /* 0x000e220008000a00 */
[----:B------:R-:W-:Y:S01]  /*0fc0*/  IMAD.MOV.U32 R2, RZ, RZ, 0x1 ;  /* 0x00000001ff027424 */ /* 0x000fe200078e00ff */
[----:B------:R-:W1:Y:S01]  /*0fd0*/  LDC R30, c[0x0][0x3ac] ;  /* 0x0000eb00ff1e7b82 */ /* 0x000e620000000800 */
[----:B0-----:R-:W-:-:S06]  /*0fe0*/  DADD R24, R24, UR8 ;  /* 0x0000000818187e29 */ /* 0x001fcc0008000000 */
[----:B------:R-:W0:Y:S01]  /*0ff0*/  MUFU.RCP64H R3, R25 ;  /* 0x0000001900037308 */ /* 0x000e220000001800 */
[----:B-1----:R-:W-:Y:S01]  /*1000*/  FSETP.GEU.AND P1, PT, |R30|, 6.5827683646048100446e-37, PT ;  /* 0x036000001e00780b */ /* 0x002fe20003f2e200 */
[----:B0-----:R-:W-:-:S08]  /*1010*/  DFMA R8, -R24, R2, 1 ;  /* 0x3ff000001808742b */ /* 0x001fd00000000102 */
[----:B------:R-:W-:-:S08]  /*1020*/  DFMA R8, R8, R8, R8 ;  /* 0x000000080808722b */ /* 0x000fd00000000008 */
[----:B------:R-:W-:-:S08]  /*1030*/  DFMA R8, R2, R8, R2 ;  /* 0x000000080208722b */ /* 0x000fd00000000002 */
[----:B------:R-:W-:-:S08]  /*1040*/  DFMA R2, -R24, R8, 1 ;  /* 0x3ff000001802742b */ /* 0x000fd00000000108 */
[----:B------:R-:W-:-:S08]  /*1050*/  DFMA R2, R8, R2, R8 ;  /* 0x000000020802722b */ /* 0x000fd00000000008 */
[----:B------:R-:W-:-:S08]  /*1060*/  DMUL R8, R2, UR8 ;  /* 0x0000000802087c28 */ /* 0x000fd00008000000 */
[----:B------:R-:W-:-:S08]  /*1070*/  DFMA R28, -R24, R8, UR8 ;  /* 0x00000008181c7e2b */ /* 0x000fd00008000108 */
[----:B------:R-:W-:-:S10]  /*1080*/  DFMA R2, R2, R28, R8 ;  /* 0x0000001c0202722b */ /* 0x000fd40000000008 */
[----:B------:R-:W-:-:S05]  /*1090*/  FFMA R8, RZ, R25, R3 ;  /* 0x00000019ff087223 */ /* 0x000fca0000000003 */
[----:B------:R-:W-:-:S13]  /*10a0*/  FSETP.GT.AND P0, PT, |R8|, 1.469367938527859385e-39, PT ;  /* 0x001000000800780b */ /* 0x000fda0003f04200 */
[----:B------:R-:W-:Y:S05]  /*10b0*/  @P0 BRA P1, `(.L_x_14) ;  /* 0x0000000000240947 */ /* 0x000fea0000800000 */
[----:B------:R-:W0:Y:S01]  /*10c0*/  LDCU.64 UR8, c[0x0][0x3a8] ;  /* 0x00007500ff0877ac */ /* 0x000e220008000a00 */
[----:B------:R-:W-:Y:S01]  /*10d0*/  IMAD.MOV.U32 R56, RZ, RZ, R24 ;  /* 0x000000ffff387224 */ /* 0x000fe200078e0018 */
[----:B------:R-:W-:Y:S01]  /*10e0*/  MOV R64, 0x1130 ;  /* 0x0000113000407802 */ /* 0x000fe20000000f00 */
[----:B------:R-:W-:Y:S02]  /*10f0*/  IMAD.MOV.U32 R57, RZ, RZ, R25 ;  /* 0x000000ffff397224 */ /* 0x000fe400078e0019 */
[----:B0-----:R-:W-:Y:S02]  /*1100*/  IMAD.U32 R58, RZ, RZ, UR8 ;  /* 0x00000008ff3a7e24 */ /* 0x001fe4000f8e00ff */
[----:B------:R-:W-:-:S07]  /*1110*/  IMAD.U32 R59, RZ, RZ, UR9 ;  /* 0x00000009ff3b7e24 */ /* 0x000fce000f8e00ff */
[----:B------:R-:W-:Y:S05]  /*1120*/  CALL.REL.NOINC `($__internal_0_$__cuda_sm20_div_rn_f64_full) ;  /* 0x0000009800687944 */ /* 0x000fea0003c00000 */
[----:B------:R-:W-:Y:S01]  /*1130*/  MOV R2, R68 ;  /* 0x0000004400027202 */ /* 0x000fe20000000f00 */
[----:B------:R-:W-:-:S07]  /*1140*/  IMAD.MOV.U32 R3, RZ, RZ, R69 ;  /* 0x000000ffff037224 */ /* 0x000fce00078e0045 */
.L_x_14:
[----:B------:R-:W0:Y:S01]  /*1150*/  MUFU.RCP64H R9, R25 ;  /* 0x0000001900097308 */ /* 0x000e220000001800 */
[----:B------:R-:W-:Y:S01]  /*1160*/  IMAD.MOV.U32 R8, RZ, RZ, 0x1 ;  /* 0x00000001ff087424 */ /* 0x000fe200078e00ff */
[----:B------:R-:W1:Y:S01]  /*1170*/  LDCU.64 UR8, c[0x0][0x3b0] ;  /* 0x00007600ff0877ac */ /* 0x000e620008000a00 */
[----:B------:R-:W2:Y:S01]  /*1180*/  LDC R32, c[0x0][0x3b4] ;  /* 0x0000ed00ff207b82 */ /* 0x000ea20000000800 */
[----:B------:R-:W-:-:S03]  /*1190*/  DMUL R26, R2, R26 ;  /* 0x0000001a021a7228 */ /* 0x000fc60000000000 */
[----:B0-----:R-:W-:-:S08]  /*11a0*/  DFMA R28, -R24, R8, 1 ;  /* 0x3ff00000181c742b */ /* 0x001fd00000000108 */
[----:B------:R-:W-:Y:S01]  /*11b0*/  DFMA R28, R28, R28, R28 ;  /* 0x0000001c1c1c722b */ /* 0x000fe2000000001c */
[----:B--2---:R-:W-:-:S07]  /*11c0*/  FSETP.GEU.AND P1, PT, |R32|, 6.5827683646048100446e-37, PT ;  /* 0x036000002000780b */ /* 0x004fce0003f2e200 */
[----:B------:R-:W-:-:S08]  /*11d0*/  DFMA R28, R8, R28, R8 ;  /* 0x0000001c081c722b */ /* 0x000fd00000000008 */
[----:B------:R-:W-:-:S08]  /*11e0*/  DFMA R8, -R24, R28, 1 ;  /* 0x3ff000001808742b */ /* 0x000fd0000000011c */
[----:B------:R-:W-:-:S08]  /*11f0*/  DFMA R30, R28, R8, R28 ;  /* 0x000000081c1e722b */ /* 0x000fd0000000001c */
[----:B-1----:R-:W-:-:S08]  /*1200*/  DMUL R8, R30, UR8 ;  /* 0x000000081e087c28 */ /* 0x002fd00008000000 */
        /* <DEDUP_REMOVED lines=14> */
.L_x_15:
[----:B------:R-:W0:Y:S01]  /*12f0*/  MUFU.RCP64H R29, R25 ;  /* 0x00000019001d7308 */ /* 0x000e220000001800 */
[----:B------:R-:W-:Y:S01]  /*1300*/  IMAD.MOV.U32 R28, RZ, RZ, 0x1 ;  /* 0x00000001ff1c7424 */ /* 0x000fe200078e00ff */
[----:B------:R-:W1:Y:S01]  /*1310*/  LDC.64 R2, c[0x0][0x3a8] ;  /* 0x0000ea00ff027b82 */ /* 0x000e620000000a00 */
[----:B------:R-:W2:Y:S01]  /*1320*/  LDCU.64 UR8, c[0x0][0x3b0] ;  /* 0x00007600ff0877ac */ /* 0x000ea20008000a00 */
[----:B------:R-:W-:-:S03]  /*1330*/  DFMA R20, R8, R20, R26 ;  /* 0x000000140814722b */ /* 0x000fc6000000001a */
[----:B0-----:R-:W-:-:S08]  /*1340*/  DFMA R30, -R24, R28, 1 ;  /* 0x3ff00000181e742b */ /* 0x001fd0000000011c */
[----:B------:R-:W-:Y:S02]  /*1350*/  DFMA R30, R30, R30, R30 ;  /* 0x0000001e1e1e722b */ /* 0x000fe4000000001e */
[----:B-1----:R-:W-:-:S06]  /*1360*/  DADD R2, R2, R2 ;  /* 0x0000000002027229 */ /* 0x002fcc0000000002 */
[----:B------:R-:W-:Y:S02]  /*1370*/  DFMA R30, R28, R30, R28 ;  /* 0x0000001e1c1e722b */ /* 0x000fe4000000001c */
[----:B--2---:R-:W-:-:S06]  /*1380*/  DMUL R58, R2, UR8 ;  /* 0x00000008023a7c28 */ /* 0x004fcc0008000000 */
[----:B------:R-:W-:-:S04]  /*1390*/  DFMA R28, -R24, R30, 1 ;  /* 0x3ff00000181c742b */ /* 0x000fc8000000011e */
[----:B------:R-:W-:-:S04]  /*13a0*/  FSETP.GEU.AND P1, PT, |R59|, 6.5827683646048100446e-37, PT ;  /* 0x036000003b00780b */ /* 0x000fc80003f2e200 */
[----:B------:R-:W-:-:S08]  /*13b0*/  DFMA R30, R30, R28, R30 ;  /* 0x0000001c1e1e722b */ /* 0x000fd0000000001e */
[----:B------:R-:W-:-:S08]  /*13c0*/  DMUL R2, R30, R58 ;  /* 0x0000003a1e027228 */ /* 0x000fd00000000000 */
[----:B------:R-:W-:-:S08]  /*13d0*/  DFMA R28, -R24, R2, R58 ;  /* 0x00000002181c722b */ /* 0x000fd0000000013a */
[----:B------:R-:W-:-:S10]  /*13e0*/  DFMA R2, R30, R28, R2 ;  /* 0x0000001c1e02722b */ /* 0x000fd40000000002 */
[----:B------:R-:W-:-:S05]  /*13f0*/  FFMA R28, RZ, R25, R3 ;  /* 0x00000019ff1c7223 */ /* 0x000fca0000000003 */
[----:B------:R-:W-:-:S13]  /*1400*/  FSETP.GT.AND P0, PT, |R28|, 1.469367938527859385e-39, PT ;  /* 0x001000001c00780b */ /* 0x000fda0003f04200 */
[----:B------:R-:W-:Y:S05]  /*1410*/  @P0 BRA P1, `(.L_x_16) ;  /* 0x0000000000180947 */ /* 0x000fea0000800000 */
[----:B------:R-:W-:Y:S01]  /*1420*/  IMAD.MOV.U32 R56, RZ, RZ, R24 ;  /* 0x000000ffff387224 */ /* 0x000fe200078e0018 */
[----:B------:R-:W-:Y:S01]  /*1430*/  MOV R64, 0x1460 ;  /* 0x0000146000407802 */ /* 0x000fe20000000f00 */
[----:B------:R-:W-:-:S07]  /*1440*/  IMAD.MOV.U32 R57, RZ, RZ, R25 ;  /* 0x000000ffff397224 */ /* 0x000fce00078e0019 */
[----:B------:R-:W-:Y:S05]  /*1450*/  CALL.REL.NOINC `($__internal_0_$__cuda_sm20_div_rn_f64_full) ;  /* 0x00000094009c7944 */ /* 0x000fea0003c00000 */
[----:B------:R-:W-:Y:S02]  /*1460*/  IMAD.MOV.U32 R2, RZ, RZ, R68 ;  /* 0x000000ffff027224 */ /* 0x000fe400078e0044 */
[----:B------:R-:W-:-:S07]  /*1470*/  IMAD.MOV.U32 R3, RZ, RZ, R69 ;  /* 0x000000ffff037224 */ /* 0x000fce00078e0045 */
.L_x_16:
[----:B------:R-:W-:Y:S01]  /*1480*/  MOV R30, 0x652b82fe ;  /* 0x652b82fe001e7802 */ /* 0x000fe20000000f00 */
[----:B------:R-:W-:Y:S01]  /*1490*/  IMAD.MOV.U32 R31, RZ, RZ, 0x3ff71547 ;  /* 0x3ff71547ff1f7424 */ /* 0x000fe200078e00ff */
[----:B------:R-:W-:Y:S01]  /*14a0*/  UMOV UR8, 0xfefa39ef ;  /* 0xfefa39ef00087882 */ /* 0x000fe20000000000 */
[----:B------:R-:W-:Y:S01]  /*14b0*/  UMOV UR9, 0x3fe62e42 ;  /* 0x3fe62e4200097882 */ /* 0x000fe20000000000 */
[----:B------:R-:W-:Y:S01]  /*14c0*/  UMOV UR10, 0x3b39803f ;  /* 0x3b39803f000a7882 */ /* 0x000fe20000000000 */
[----:B------:R-:W-:Y:S01]  /*14d0*/  UMOV UR11, 0x3c7abc9e ;  /* 0x3c7abc9e000b7882 */ /* 0x000fe20000000000 */
[----:B------:R-:W-:Y:S01]  /*14e0*/  UMOV UR12, 0x69ce2bdf ;  /* 0x69ce2bdf000c7882 */ /* 0x000fe20000000000 */
[----:B------:R-:W-:Y:S01]  /*14f0*/  DFMA R8, R14, R30, 6.75539944105574400000e+15 ;  /* 0x433800000e08742b */ /* 0x000fe2000000001e */
[----:B------:R-:W-:Y:S01]  /*1500*/  UMOV UR13, 0x3e5ade15 ;  /* 0x3e5ade15000d7882 */ /* 0x000fe20000000000 */
[----:B------:R-:W-:Y:S01]  /*1510*/  UMOV UR14, 0x62401315 ;  /* 0x62401315000e7882 */ /* 0x000fe20000000000 */
[----:B------:R-:W-:Y:S01]  /*1520*/  UMOV UR15, 0x3ec71dee ;  /* 0x3ec71dee000f7882 */ /* 0x000fe20000000000 */
[----:B------:R-:W-:Y:S01]  /*1530*/  UMOV UR16, 0x7c89eb71 ;  /* 0x7c89eb7100107882 */ /* 0x000fe20000000000 */
[----:B------:R-:W-:Y:S01]  /*1540*/  UMOV UR17, 0x3efa0199 ;  /* 0x3efa019900117882 */ /* 0x000fe20000000000 */
[----:B------:R-:W-:Y:S01]  /*1550*/  UMOV UR18, 0x14761f65 ;  /* 0x14761f6500127882 */ /* 0x000fe20000000000 */
[----:B------:R-:W-:Y:S01]  /*1560*/  UMOV UR19, 0x3f2a01a0 ;  /* 0x3f2a01a000137882 */ /* 0x000fe20000000000 */
[----:B------:R-:W-:Y:S01]  /*1570*/  DADD R24, R8, -6.75539944105574400000e+15 ;  /* 0xc338000008187429 */ /* 0x000fe20000000000 */
[----:B------:R-:W-:Y:S01]  /*1580*/  UMOV UR20, 0x1852b7af ;  /* 0x1852b7af00147882 */ /* 0x000fe20000000000 */
[----:B------:R-:W-:Y:S01]  /*1590*/  UMOV UR21, 0x3f56c16c ;  /* 0x3f56c16c00157882 */ /* 0x000fe20000000000 */
[----:B------:R-:W-:Y:S01]  /*15a0*/  UMOV UR22, 0x11122322 ;  /* 0x1112232200167882 */ /* 0x000fe20000000000 */
[----:B------:R-:W-:Y:S01]  /*15b0*/  UMOV UR23, 0x3f811111 ;  /* 0x3f81111100177882 */ /* 0x000fe20000000000 */
[----:B------:R-:W-:Y:S01]  /*15c0*/  UMOV UR24, 0x555502a1 ;  /* 0x555502a100187882 */ /* 0x000fe20000000000 */
[----:B------:R-:W-:Y:S01]  /*15d0*/  UMOV UR25, 0x3fa55555 ;  /* 0x3fa5555500197882 */ /* 0x000fe20000000000 */
[----:B------:R-:W-:Y:S01]  /*15e0*/  UMOV UR26, 0x55555511 ;  /* 0x55555511001a7882 */ /* 0x000fe20000000000 */
[----:B------:R-:W-:Y:S01]  /*15f0*/  DFMA R26, R24, -UR8, R14 ;  /* 0x80000008181a7c2b */ /* 0x000fe2000800000e */
[----:B------:R-:W-:Y:S01]  /*1600*/  UMOV UR27, 0x3fc55555 ;  /* 0x3fc55555001b7882 */ /* 0x000fe20000000000 */
[----:B------:R-:W-:Y:S01]  /*1610*/  UMOV UR28, 0xb ;  /* 0x0000000b001c7882 */ /* 0x000fe20000000000 */
[----:B------:R-:W-:Y:S01]  /*1620*/  UMOV UR29, 0x3fe00000 ;  /* 0x3fe00000001d7882 */ /* 0x000fe20000000000 */
[----:B------:R-:W-:Y:S01]  /*1630*/  FSETP.GEU.AND P0, PT, |R15|, 4.1917929649353027344, PT ;  /* 0x4086232b0f00780b */ /* 0x000fe20003f0e200 */
[----:B------:R-:W-:Y:S01]  /*1640*/  DSETP.NEU.AND P5, PT, R6, RZ, PT ;  /* 0x000000ff0600722a */ /* 0x000fe20003fad000 */
[----:B------:R-:W-:Y:S01]  /*1650*/  IMAD.MOV.U32 R36, RZ, RZ, R22 ;  /* 0x000000ffff247224 */ /* 0x000fe200078e0016 */
[----:B------:R-:W-:Y:S01]  /*1660*/  ISETP.NE.AND P3, PT, R16, 0x7ff00000, PT ;  /* 0x7ff000001000780c */ /* 0x000fe20003f65270 */
[----:B------:R-:W-:Y:S01]  /*1670*/  DFMA R24, R24, -UR10, R26 ;  /* 0x8000000a18187c2b */ /* 0x000fe2000800001a */
[----:B------:R-:W-:-:S02]  /*1680*/  IMAD.MOV.U32 R37, RZ, RZ, R23 ;  /* 0x000000ffff257224 */ /* 0x000fc400078e0017 */
[----:B------:R-:W-:Y:S02]  /*1690*/  IMAD.MOV.U32 R26, RZ, RZ, -0x35dec16 ;  /* 0xfca213eaff1a7424 */ /* 0x000fe400078e00ff */
[----:B------:R-:W-:-:S06]  /*16a0*/  IMAD.MOV.U32 R27, RZ, RZ, 0x3e928af3 ;  /* 0x3e928af3ff1b7424 */ /* 0x000fcc00078e00ff */
[----:B------:R-:W-:Y:S01]  /*16b0*/  DFMA R28, R24, UR12, R26 ;  /* 0x0000000c181c7c2b */ /* 0x000fe2000800001a */
[----:B------:R-:W-:-:S07]  /*16c0*/  @!P5 CS2R R36, SRZ ;  /* 0x000000000024d805 */ /* 0x000fce000001ff00 */
[----:B------:R-:W-:-:S08]  /*16d0*/  DFMA R28, R24, R28, UR14 ;  /* 0x0000000e181c7e2b */ /* 0x000fd0000800001c */
[----:B------:R-:W-:-:S08]  /*16e0*/  DFMA R28, R24, R28, UR16 ;  /* 0x00000010181c7e2b */ /* 0x000fd0000800001c */
[----:B------:R-:W-:-:S08]  /*16f0*/  DFMA R28, R24, R28, UR18 ;  /* 0x00000012181c7e2b */ /* 0x000fd0000800001c */
[----:B------:R-:W-:-:S08]  /*1700*/  DFMA R28, R24, R28, UR20 ;  /* 0x00000014181c7e2b */ /* 0x000fd0000800001c */
[----:B------:R-:W-:-:S08]  /*1710*/  DFMA R28, R24, R28, UR22 ;  /* 0x00000016181c7e2b */ /* 0x000fd0000800001c */
[----:B------:R-:W-:-:S08]  /*1720*/  DFMA R28, R24, R28, UR24 ;  /* 0x00000018181c7e2b */ /* 0x000fd0000800001c */
[----:B------:R-:W-:-:S08]  /*1730*/  DFMA R28, R24, R28, UR26 ;  /* 0x0000001a181c7e2b */ /* 0x000fd0000800001c */
[----:B------:R-:W-:-:S08]  /*1740*/  DFMA R28, R24, R28, UR28 ;  /* 0x0000001c181c7e2b */ /* 0x000fd0000800001c */
[----:B------:R-:W-:-:S08]  /*1750*/  DFMA R28, R24, R28, 1 ;  /* 0x3ff00000181c742b */ /* 0x000fd0000000001c */
[----:B------:R-:W-:-:S10]  /*1760*/  DFMA R28, R24, R28, 1 ;  /* 0x3ff00000181c742b */ /* 0x000fd4000000001c */
[----:B------:R-:W-:Y:S01]  /*1770*/  IMAD R35, R8, 0x100000, R29 ;  /* 0x0010000008237824 */ /* 0x000fe200078e021d */
[----:B------:R-:W-:-:S03]  /*1780*/  MOV R32, R28 ;  /* 0x0000001c00207202 */ /* 0x000fc60000000f00 */
[----:B------:R-:W-:Y:S01]  /*1790*/  IMAD.MOV.U32 R33, RZ, RZ, R35 ;  /* 0x000000ffff217224 */ /* 0x000fe200078e0023 */
[----:B------:R-:W-:Y:S06]  /*17a0*/  @!P0 BRA `(.L_x_17) ;  /* 0x0000000000388947 */ /* 0x000fec0003800000 */
[----:B------:R-:W-:Y:S01]  /*17b0*/  FSETP.GEU.AND P2, PT, |R15|, 4.2275390625, PT ;  /* 0x408748000f00780b */ /* 0x000fe20003f4e200 */
[C---:B------:R-:W-:Y:S02]  /*17c0*/  DADD R24, R14.reuse, +INF ;  /* 0x7ff000000e187429 */ /* 0x040fe40000000000 */
[----:B------:R-:W-:-:S08]  /*17d0*/  DSETP.GEU.AND P1, PT, R14, RZ, PT ;  /* 0x000000ff0e00722a */ /* 0x000fd00003f2e000 */
[----:B------:R-:W-:Y:S02]  /*17e0*/  FSEL R32, R24, RZ, P1 ;  /* 0x000000ff18207208 */ /* 0x000fe40000800000 */
[----:B------:R-:W-:Y:S01]  /*17f0*/  FSEL R33, R25, RZ, P1 ;  /* 0x000000ff19217208 */ /* 0x000fe20000800000 */
[----:B------:R-:W-:Y:S06]  /*1800*/  @P2 BRA `(.L_x_17) ;  /* 0x0000000000202947 */ /* 0x000fec0003800000 */
[----:B------:R-:W-:Y:S01]  /*1810*/  LEA.HI R24, R8, R8, RZ, 0x1 ;  /* 0x0000000808187211 */ /* 0x000fe200078f08ff */
[----:B------:R-:W-:-:S03]  /*1820*/  IMAD.MOV.U32 R32, RZ, RZ, R28 ;  /* 0x000000ffff207224 */ /* 0x000fc600078e001c */
[----:B------:R-:W-:-:S05]  /*1830*/  SHF.R.S32.HI R33, RZ, 0x1, R24 ;  /* 0x00000001ff217819 */ /* 0x000fca0000011418 */
[----:B------:R-:W-:Y:S02]  /*1840*/  IMAD.IADD R24, R8, 0x1, -R33 ;  /* 0x0000000108187824 */ /* 0x000fe400078e0a21 */
[----:B------:R-:W-:-:S03]  /*1850*/  IMAD R33, R33, 0x100000, R29 ;  /* 0x0010000021217824 */ /* 0x000fc600078e021d */
[----:B------:R-:W-:Y:S01]  /*1860*/  LEA R25, R24, 0x3ff00000, 0x14 ;  /* 0x3ff0000018197811 */ /* 0x000fe200078ea0ff */
[----:B------:R-:W-:-:S06]  /*1870*/  IMAD.MOV.U32 R24, RZ, RZ, RZ ;  /* 0x000000ffff187224 */ /* 0x000fcc00078e00ff */
[----:B------:R-:W-:-:S11]  /*1880*/  DMUL R32, R32, R24 ;  /* 0x0000001820207228 */ /* 0x000fd60000000000 */
.L_x_17:
[----:B------:R-:W-:Y:S04]  /*1890*/  BSSY.RECONVERGENT B0, `(.L_x_18) ;  /* 0x0000008000007945 */ /* 0x000fe80003800200 */
[----:B------:R-:W-:Y:S05]  /*18a0*/  @P3 BRA `(.L_x_19) ;  /* 0x0000000000183947 */ /* 0x000fea0003800000 */
[----:B------:R-:W-:-:S14]  /*18b0*/  DSETP.NAN.AND P1, PT, R6, R6, PT ;  /* 0x000000060600722a */ /* 0x000fdc0003f28000 */
[----:B------:R-:W-:Y:S01]  /*18c0*/  @P1 DADD R36, R6, 2 ;  /* 0x4000000006241429 */ /* 0x000fe20000000000 */
[----:B------:R-:W-:Y:S10]  /*18d0*/  @P1 BRA `(.L_x_19) ;  /* 0x00000000000c1947 */ /* 0x000ff40003800000 */
[----:B------:R-:W-:-:S14]  /*18e0*/  DSETP.NEU.AND P1, PT, |R6|, +INF , PT ;  /* 0x7ff000000600742a */ /* 0x000fdc0003f2d200 */
[----:B------:R-:W-:Y:S01]  /*18f0*/  @!P1 IMAD.MOV.U32 R36, RZ, RZ, 0x0 ;  /* 0x00000000ff249424 */ /* 0x000fe200078e00ff */
[----:B------:R-:W-:-:S07]  /*1900*/  @!P1 MOV R37, 0x7ff00000 ;  /* 0x7ff0000000259802 */ /* 0x000fce0000000f00 */
.L_x_19:
[----:B------:R-:W-:Y:S05]  /*1910*/  BSYNC.RECONVERGENT B0 ;  /* 0x0000000000007941 */ /* 0x000fea0003800200 */
.L_x_18:
[----:B------:R-:W-:Y:S01]  /*1920*/  DMUL R24, R36, -0.5 ;  /* 0xbfe0000024187828 */ /* 0x000fe20000000000 */
[----:B------:R-:W-:Y:S01]  /*1930*/  ISETP.NE.AND P3, PT, R0, 0x7ff00000, PT ;  /* 0x7ff000000000780c */ /* 0x000fe20003f65270 */
[----:B------:R-:W-:Y:S01]  /*1940*/  DSETP.NEU.AND P1, PT, R6, 1, PT ;  /* 0x3ff000000600742a */ /* 0x000fe20003f2d000 */
[----:B------:R-:W-:Y:S01]  /*1950*/  FSEL R51, R22, RZ, P5 ;  /* 0x000000ff16337208 */ /* 0x000fe20002800000 */
[----:B------:R-:W-:Y:S01]  /*1960*/  DFMA R36, R10, R30, 6.75539944105574400000e+15 ;  /* 0x433800000a24742b */ /* 0x000fe2000000001e */
[----:B------:R-:W-:Y:S01]  /*1970*/  FSEL R34, R23, RZ, P5 ;  /* 0x000000ff17227208 */ /* 0x000fe20002800000 */
[C---:B------:R-:W-:Y:S01]  /*1980*/  DSETP.NEU.AND P2, PT, R4.reuse, RZ, PT ;  /* 0x000000ff0400722a */ /* 0x040fe20003f4d000 */
[----:B------:R-:W-:Y:S01]  /*1990*/  ISETP.NE.AND P5, PT, R16, 0x7ff00000, PT ;  /* 0x7ff000001000780c */ /* 0x000fe20003fa5270 */
[C---:B------:R-:W-:Y:S01]  /*19a0*/  DSETP.NAN.AND P6, PT, R4.reuse, R4, PT ;  /* 0x000000040400722a */ /* 0x040fe20003fc8000 */
[----:B------:R-:W-:Y:S01]  /*19b0*/  BSSY.RECONVERGENT B0, `(.L_x_20) ;  /* 0x0000040000007945 */ /* 0x000fe20003800200 */
[----:B------:R-:W-:Y:S01]  /*19c0*/  FSEL R48, R24, RZ, P1 ;  /* 0x000000ff18307208 */ /* 0x000fe20000800000 */
[----:B------:R-:W-:Y:S01]  /*19d0*/  DSETP.NEU.AND P4, PT, |R4|, +INF , PT ;  /* 0x7ff000000400742a */ /* 0x000fe20003f8d200 */
[----:B------:R-:W-:Y:S01]  /*19e0*/  FSEL R49, R25, -1.75, P1 ;  /* 0xbfe0000019317808 */ /* 0x000fe20000800000 */
[----:B------:R-:W-:Y:S01]  /*19f0*/  DADD R42, R36, -6.75539944105574400000e+15 ;  /* 0xc3380000242a7429 */ /* 0x000fe20000000000 */
[----:B------:R-:W-:Y:S01]  /*1a00*/  FSEL R53, R12, RZ, P2 ;  /* 0x000000ff0c357208 */ /* 0x000fe20001000000 */
[----:B------:R-:W-:Y:S01]  /*1a10*/  DADD R22, R6, 2 ;  /* 0x4000000006167429 */ /* 0x000fe20000000000 */
[----:B------:R-:W-:-:S02]  /*1a20*/  FSEL R50, R13, RZ, P2 ;  /* 0x000000ff0d327208 */ /* 0x000fc40001000000 */
[----:B------:R-:W-:-:S03]  /*1a30*/  DFMA R24, R48, R30, 6.75539944105574400000e+15 ;  /* 0x433800003018742b */ /* 0x000fc6000000001e */
[----:B------:R-:W-:-:S05]  /*1a40*/  DFMA R44, R42, -UR8, R10 ;  /* 0x800000082a2c7c2b */ /* 0x000fca000800000a */
[----:B------:R-:W-:-:S03]  /*1a50*/  DADD R38, R24, -6.75539944105574400000e+15 ;  /* 0xc338000018267429 */ /* 0x000fc60000000000 */
[----:B------:R-:W-:-:S05]  /*1a60*/  DFMA R44, R42, -UR10, R44 ;  /* 0x8000000a2a2c7c2b */ /* 0x000fca000800002c */
[----:B------:R-:W-:-:S03]  /*1a70*/  DFMA R40, R38, -UR8, R48 ;  /* 0x8000000826287c2b */ /* 0x000fc60008000030 */
[----:B------:R-:W-:-:S05]  /*1a80*/  DFMA R42, R44, UR12, R26 ;  /* 0x0000000c2c2a7c2b */ /* 0x000fca000800001a */
[----:B------:R-:W-:-:S03]  /*1a90*/  DFMA R40, R38, -UR10, R40 ;  /* 0x8000000a26287c2b */ /* 0x000fc60008000028 */
[----:B------:R-:W-:-:S05]  /*1aa0*/  DFMA R42, R44, R42, UR14 ;  /* 0x0000000e2c2a7e2b */ /* 0x000fca000800002a */
[----:B------:R-:W-:-:S03]  /*1ab0*/  DFMA R38, R40, UR12, R26 ;  /* 0x0000000c28267c2b */ /* 0x000fc6000800001a */
[----:B------:R-:W-:-:S05]  /*1ac0*/  DFMA R42, R44, R42, UR16 ;  /* 0x000000102c2a7e2b */ /* 0x000fca000800002a */
[----:B------:R-:W-:-:S03]  /*1ad0*/  DFMA R38, R40, R38, UR14 ;  /* 0x0000000e28267e2b */ /* 0x000fc60008000026 */
        /* <DEDUP_REMOVED lines=11> */
[----:B------:R-:W-:-:S08]  /*1b90*/  DFMA R38, R40, R38, UR26 ;  /* 0x0000001a28267e2b */ /* 0x000fd00008000026 */
[----:B------:R-:W-:-:S08]  /*1ba0*/  DFMA R38, R40, R38, UR28 ;  /* 0x0000001c28267e2b */ /* 0x000fd00008000026 */
[----:B------:R-:W-:-:S08]  /*1bb0*/  DFMA R38, R40, R38, 1 ;  /* 0x3ff000002826742b */ /* 0x000fd00000000026 */
[----:B------:R-:W-:Y:S02]  /*1bc0*/  DFMA R38, R40, R38, 1 ;  /* 0x3ff000002826742b */ /* 0x000fe40000000026 */
[----:B------:R-:W-:-:S10]  /*1bd0*/  DADD R40, R4, 2 ;  /* 0x4000000004287429 */ /* 0x000fd40000000000 */
[----:B------:R-:W-:Y:S02]  /*1be0*/  FSEL R47, R40, R53, P6 ;  /* 0x00000035282f7208 */ /* 0x000fe40003000000 */
[----:B------:R-:W-:Y:S01]  /*1bf0*/  FSEL R46, R41, R50, P6 ;  /* 0x00000032292e7208 */ /* 0x000fe20003000000 */
[----:B------:R-:W-:Y:S01]  /*1c00*/  DSETP.NAN.AND P6, PT, R6, R6, PT ;  /* 0x000000060600722a */ /* 0x000fe20003fc8000 */
[----:B------:R-:W-:Y:S01]  /*1c10*/  @!P3 FSEL R53, R47, RZ, P4 ;  /* 0x000000ff2f35b208 */ /* 0x000fe20002000000 */
[----:B------:R-:W-:Y:S01]  /*1c20*/  DFMA R40, R44, R42, 1 ;  /* 0x3ff000002c28742b */ /* 0x000fe2000000002a */
[----:B------:R-:W-:Y:S01]  /*1c30*/  @!P3 FSEL R50, R46, +QNAN , P4 ;  /* 0x7ff000002e32b808 */ /* 0x000fe20002000000 */
[----:B------:R-:W-:Y:S01]  /*1c40*/  DSETP.NEU.AND P4, PT, |R6|, +INF , PT ;  /* 0x7ff000000600742a */ /* 0x000fe20003f8d200 */
[----:B------:R-:W-:Y:S01]  /*1c50*/  FSETP.GEU.AND P3, PT, |R49|, 4.1917929649353027344, PT ;  /* 0x4086232b3100780b */ /* 0x000fe20003f6e200 */
[----:B------:R-:W-:Y:S01]  /*1c60*/  IMAD R47, R24, 0x100000, R39 ;  /* 0x00100000182f7824 */ /* 0x000fe200078e0227 */
[----:B------:R-:W-:Y:S01]  /*1c70*/  FSEL R6, R22, R51, P6 ;  /* 0x0000003316067208 */ /* 0x000fe20003000000 */
[----:B------:R-:W-:Y:S01]  /*1c80*/  IMAD.MOV.U32 R46, RZ, RZ, R38 ;  /* 0x000000ffff2e7224 */ /* 0x000fe200078e0026 */
[----:B------:R-:W-:Y:S01]  /*1c90*/  FSEL R22, R23, R34, P6 ;  /* 0x0000002217167208 */ /* 0x000fe20003000000 */
[----:B------:R-:W-:Y:S01]  /*1ca0*/  DFMA R40, R44, R40, 1 ;  /* 0x3ff000002c28742b */ /* 0x000fe20000000028 */
[----:B------:R-:W-:-:S02]  /*1cb0*/  @!P5 FSEL R51, R6, RZ, P4 ;  /* 0x000000ff0633d208 */ /* 0x000fc40002000000 */
[----:B------:R-:W-:-:S05]  /*1cc0*/  @!P5 FSEL R34, R22, +QNAN , P4 ;  /* 0x7ff000001622d808 */ /* 0x000fca0002000000 */
[----:B------:R-:W-:Y:S05]  /*1cd0*/  @!P3 BRA `(.L_x_21) ;  /* 0x000000000034b947 */ /* 0x000fea0003800000 */
[----:B------:R-:W-:Y:S01]  /*1ce0*/  FSETP.GEU.AND P4, PT, |R49|, 4.2275390625, PT ;  /* 0x408748003100780b */ /* 0x000fe20003f8e200 */
[C---:B------:R-:W-:Y:S02]  /*1cf0*/  DADD R42, R48.reuse, +INF ;  /* 0x7ff00000302a7429 */ /* 0x040fe40000000000 */
[----:B------:R-:W-:-:S08]  /*1d00*/  DSETP.GEU.AND P3, PT, R48, RZ, PT ;  /* 0x000000ff3000722a */ /* 0x000fd00003f6e000 */
[----:B------:R-:W-:Y:S02]  /*1d10*/  FSEL R46, R42, RZ, P3 ;  /* 0x000000ff2a2e7208 */ /* 0x000fe40001800000 */
[----:B------:R-:W-:Y:S02]  /*1d20*/  @!P4 LEA.HI R6, R24, R24, RZ, 0x1 ;  /* 0x000000181806c211 */ /* 0x000fe400078f08ff */
[----:B------:R-:W-:Y:S02]  /*1d30*/  FSEL R47, R43, RZ, P3 ;  /* 0x000000ff2b2f7208 */ /* 0x000fe40001800000 */
[----:B------:R-:W-:Y:S01]  /*1d40*/  @!P4 SHF.R.S32.HI R7, RZ, 0x1, R6 ;  /* 0x00000001ff07c819 */ /* 0x000fe20000011406 */
[----:B------:R-:W-:-:S04]  /*1d50*/  @!P4 IMAD.MOV.U32 R6, RZ, RZ, R38 ;  /* 0x000000ffff06c224 */ /* 0x000fc800078e0026 */
[----:B------:R-:W-:Y:S02]  /*1d60*/  @!P4 IMAD.IADD R22, R24, 0x1, -R7 ;  /* 0x000000011816c824 */ /* 0x000fe400078e0a07 */
[----:B------:R-:W-:-:S03]  /*1d70*/  @!P4 IMAD R7, R7, 0x100000, R39 ;  /* 0x001000000707c824 */ /* 0x000fc600078e0227 */
[----:B------:R-:W-:Y:S01]  /*1d80*/  @!P4 LEA R23, R22, 0x3ff00000, 0x14 ;  /* 0x3ff000001617c811 */ /* 0x000fe200078ea0ff */
[----:B------:R-:W-:-:S06]  /*1d90*/  @!P4 IMAD.MOV.U32 R22, RZ, RZ, RZ ;  /* 0x000000ffff16c224 */ /* 0x000fcc00078e00ff */
[----:B------:R-:W-:-:S11]  /*1da0*/  @!P4 DMUL R46, R6, R22 ;  /* 0x00000016062ec228 */ /* 0x000fd60000000000 */
.L_x_21:
[----:B------:R-:W-:Y:S05]  /*1db0*/  BSYNC.RECONVERGENT B0 ;  /* 0x0000000000007941 */ /* 0x000fea0003800200 */
.L_x_20:
[----:B------:R-:W-:Y:S01]  /*1dc0*/  FSETP.GEU.AND P3, PT, |R11|, 4.1917929649353027344, PT ;  /* 0x4086232b0b00780b */ /* 0x000fe20003f6e200 */
[----:B------:R-:W-:Y:S01]  /*1dd0*/  DSETP.NEU.AND P4, PT, R4, 1, PT ;  /* 0x3ff000000400742a */ /* 0x000fe20003f8d000 */
[----:B------:R-:W-:Y:S02]  /*1de0*/  LEA R45, R36, R41, 0x14 ;  /* 0x00000029242d7211 */ /* 0x000fe400078ea0ff */
[----:B------:R-:W-:Y:S02]  /*1df0*/  @!P2 CS2R R12, SRZ ;  /* 0x00000000000ca805 */ /* 0x000fe4000001ff00 */
[----:B------:R-:W-:Y:S01]  /*1e00*/  ISETP.NE.AND P5, PT, R0, 0x7ff00000, PT ;  /* 0x7ff000000000780c */ /* 0x000fe20003fa5270 */
[----:B------:R-:W-:Y:S02]  /*1e10*/  IMAD.MOV.U32 R48, RZ, RZ, R40 ;  /* 0x000000ffff307224 */ /* 0x000fe400078e0028 */
[----:B------:R-:W-:-:S04]  /*1e20*/  IMAD.MOV.U32 R49, RZ, RZ, R45 ;  /* 0x000000ffff317224 */ /* 0x000fc800078e002d */
        /* <DEDUP_REMOVED lines=15> */
.L_x_22:
[----:B------:R-:W-:Y:S04]  /*1f20*/  BSSY.RECONVERGENT B0, `(.L_x_23) ;  /* 0x0000008000007945 */ /* 0x000fe80003800200 */
[----:B------:R-:W-:Y:S05]  /*1f30*/  @P5 BRA `(.L_x_24) ;  /* 0x0000000000185947 */ /* 0x000fea0003800000 */
[----:B------:R-:W-:-:S14]  /*1f40*/  DSETP.NAN.AND P2, PT, R4, R4, PT ;  /* 0x000000040400722a */ /* 0x000fdc0003f48000 */
[----:B------:R-:W-:Y:S01]  /*1f50*/  @P2 DADD R12, R4, 2 ;  /* 0x40000000040c2429 */ /* 0x000fe20000000000 */
[----:B------:R-:W-:Y:S10]  /*1f60*/  @P2 BRA `(.L_x_24) ;  /* 0x00000000000c2947 */ /* 0x000ff40003800000 */
[----:B------:R-:W-:-:S14]  /*1f70*/  DSETP.NEU.AND P2, PT, |R4|, +INF , PT ;  /* 0x7ff000000400742a */ /* 0x000fdc0003f4d200 */
[----:B------:R-:W-:Y:S01]  /*1f80*/  @!P2 MOV R12, 0x0 ;  /* 0x00000000000ca802 */ /* 0x000fe20000000f00 */
[----:B------:R-:W-:-:S07]  /*1f90*/  @!P2 IMAD.MOV.U32 R13, RZ, RZ, 0x7ff00000 ;  /* 0x7ff00000ff0da424 */ /* 0x000fce00078e00ff */
.L_x_24:
[----:B------:R-:W-:Y:S05]  /*1fa0*/  BSYNC.RECONVERGENT B0 ;  /* 0x0000000000007941 */ /* 0x000fea0003800200 */
.L_x_23:
[----:B------:R-:W-:Y:S01]  /*1fb0*/  IMAD.MOV.U32 R4, RZ, RZ, R53 ;  /* 0x000000ffff047224 */ /* 0x000fe200078e0035 */
[----:B------:R-:W-:Y:S01]  /*1fc0*/  DMUL R12, R12, -0.5 ;  /* 0xbfe000000c0c7828 */ /* 0x000fe20000000000 */
[----:B------:R-:W-:Y:S01]  /*1fd0*/  IMAD.MOV.U32 R5, RZ, RZ, R50 ;  /* 0x000000ffff057224 */ /* 0x000fe200078e0032 */
[----:B------:R-:W-:Y:S01]  /*1fe0*/  LEA.HI R0, R36, R36, RZ, 0x1 ;  /* 0x0000002424007211 */ /* 0x000fe200078f08ff */
[----:B------:R-:W-:Y:S01]  /*1ff0*/  IMAD.MOV.U32 R6, RZ, RZ, R51 ;  /* 0x000000ffff067224 */ /* 0x000fe200078e0033 */
[----:B------:R-:W-:Y:S01]  /*2000*/  DSETP.GEU.AND P2, PT, R10, RZ, PT ;  /* 0x000000ff0a00722a */ /* 0x000fe20003f4e000 */
[----:B------:R-:W-:Y:S01]  /*2010*/  IMAD.MOV.U32 R7, RZ, RZ, R34 ;  /* 0x000000ffff077224 */ /* 0x000fe200078e0022 */
[----:B------:R-:W-:Y:S01]  /*2020*/  SHF.R.S32.HI R9, RZ, 0x1, R0 ;  /* 0x00000001ff097819 */ /* 0x000fe20000011400 */
[----:B------:R-:W-:Y:S01]  /*2030*/  DMUL R4, R4, -0.5 ;  /* 0xbfe0000004047828 */ /* 0x000fe20000000000 */
[----:B------:R-:W-:Y:S01]  /*2040*/  LEA.HI R0, R8, R8, RZ, 0x1 ;  /* 0x0000000808007211 */ /* 0x000fe200078f08ff */
[----:B------:R-:W-:Y:S01]  /*2050*/  DADD R62, R10, +INF ;  /* 0x7ff000000a3e7429 */ /* 0x000fe20000000000 */
[----:B------:R-:W-:Y:S01]  /*2060*/  FSEL R50, R12, RZ, P4 ;  /* 0x000000ff0c327208 */ /* 0x000fe20002000000 */
[----:B------:R-:W-:Y:S01]  /*2070*/  DMUL R6, R6, -0.5 ;  /* 0xbfe0000006067828 */ /* 0x000fe20000000000 */
[----:B------:R-:W-:Y:S01]  /*2080*/  FSEL R51, R13, -1.75, P4 ;  /* 0xbfe000000d337808 */ /* 0x000fe20002000000 */
[----:B------:R-:W-:Y:S01]  /*2090*/  IMAD.IADD R36, R36, 0x1, -R9 ;  /* 0x0000000124247824 */ /* 0x000fe200078e0a09 */
[----:B------:R-:W-:Y:S01]  /*20a0*/  LEA R41, R9, R41, 0x14 ;  /* 0x0000002909297211 */ /* 0x000fe200078ea0ff */
[----:B------:R-:W-:Y:S01]  /*20b0*/  DSETP.GEU.AND P5, PT, R14, RZ, PT ;  /* 0x000000ff0e00722a */ /* 0x000fe20003fae000 */
[----:B------:R-:W0:Y:S01]  /*20c0*/  LDC.64 R58, c[0x0][0x3b8] ;  /* 0x0000ee00ff3a7b82 */ /* 0x000e220000000a00 */
[----:B------:R-:W-:Y:S01]  /*20d0*/  FSEL R24, R4, RZ, P4 ;  /* 0x000000ff04187208 */ /* 0x000fe20002000000 */
[-C--:B------:R-:W-:Y:S01]  /*20e0*/  DFMA R52, R50, R30.reuse, 6.75539944105574400000e+15 ;  /* 0x433800003234742b */ /* 0x080fe2000000001e */
[----:B------:R-:W-:Y:S01]  /*20f0*/  FSEL R25, R5, -1.75, P4 ;  /* 0xbfe0000005197808 */ /* 0x000fe20002000000 */
[----:B------:R-:W-:Y:S01]  /*2100*/  DADD R64, R14, +INF ;  /* 0x7ff000000e407429 */ /* 0x000fe20000000000 */
[----:B------:R-:W-:Y:S01]  /*2110*/  FSEL R22, R6, RZ, P1 ;  /* 0x000000ff06167208 */ /* 0x000fe20000800000 */
[----:B------:R-:W1:Y:S01]  /*2120*/  LDCU.64 UR30, c[0x0][0x3a8] ;  /* 0x00007500ff1e77ac */ /* 0x000e620008000a00 */
[----:B------:R-:W-:Y:S01]  /*2130*/  FSEL R23, R7, -1.75, P1 ;  /* 0xbfe0000007177808 */ /* 0x000fe20000800000 */
[----:B------:R-:W-:Y:S01]  /*2140*/  BSSY.RECONVERGENT B0, `(.L_x_25) ;  /* 0x0000062000007945 */ /* 0x000fe20003800200 */
[-C--:B------:R-:W-:Y:S01]  /*2150*/  DFMA R42, R24, R30.reuse, 6.75539944105574400000e+15 ;  /* 0x43380000182a742b */ /* 0x080fe2000000001e */
[----:B------:R-:W-:Y:S01]  /*2160*/  LEA R37, R36, 0x3ff00000, 0x14 ;  /* 0x3ff0000024257811 */ /* 0x000fe200078ea0ff */
[----:B------:R-:W-:Y:S01]  /*2170*/  IMAD.MOV.U32 R36, RZ, RZ, RZ ;  /* 0x000000ffff247224 */ /* 0x000fe200078e00ff */
[----:B------:R-:W-:Y:S01]  /*2180*/  FSETP.GEU.AND P4, PT, |R11|, 4.2275390625, PT ;  /* 0x408748000b00780b */ /* 0x000fe20003f8e200 */
[----:B------:R-:W-:Y:S01]  /*2190*/  DFMA R38, R22, R30, 6.75539944105574400000e+15 ;  /* 0x433800001626742b */ /* 0x000fe2000000001e */
[----:B------:R-:W-:Y:S01]  /*21a0*/  SHF.R.S32.HI R11, RZ, 0x1, R0 ;  /* 0x00000001ff0b7819 */ /* 0x000fe20000011400 */
[----:B------:R-:W-:Y:S01]  /*21b0*/  DADD R30, R52, -6.75539944105574400000e+15 ;  /* 0xc3380000341e7429 */ /* 0x000fe20000000000 */
[----:B------:R-:W-:Y:S01]  /*21c0*/  FSETP.GEU.AND P6, PT, |R15|, 4.2275390625, PT ;  /* 0x408748000f00780b */ /* 0x000fe20003fce200 */
[----:B------:R-:W-:Y:S01]  /*21d0*/  DADD R54, R42, -6.75539944105574400000e+15 ;  /* 0xc33800002a367429 */ /* 0x000fe20000000000 */
[----:B------:R-:W-:Y:S01]  /*21e0*/  FSEL R16, R65, RZ, P5 ;  /* 0x000000ff41107208 */ /* 0x000fe20002800000 */
[----:B------:R-:W-:Y:S01]  /*21f0*/  IMAD.IADD R14, R8, 0x1, -R11 ;  /* 0x00000001080e7824 */ /* 0x000fe200078e0a0b */
[----:B------:R-:W-:Y:S01]  /*2200*/  DADD R60, R24, +INF ;  /* 0x7ff00000183c7429 */ /* 0x000fe20000000000 */
[----:B------:R-:W-:Y:S01]  /*2210*/  IMAD R29, R11, 0x100000, R29 ;  /* 0x001000000b1d7824 */ /* 0x000fe200078e021d */
[----:B------:R-:W-:Y:S01]  /*2220*/  DADD R56, R38, -6.75539944105574400000e+15 ;  /* 0xc338000026387429 */ /* 0x000fe20000000000 */
[----:B------:R-:W-:Y:S01]  /*2230*/  UIADD3 UR4, UPT, UPT, UR4, 0x3e80, URZ ;  /* 0x00003e8004047890 */ /* 0x000fe2000fffe0ff */
[----:B------:R-:W-:Y:S01]  /*2240*/  DFMA R4, R30, -UR8, R50 ;  /* 0x800000081e047c2b */ /* 0x000fe20008000032 */
[----:B------:R-:W-:Y:S01]  /*2250*/  LEA R15, R14, 0x3ff00000, 0x14 ;  /* 0x3ff000000e0f7811 */ /* 0x000fe200078ea0ff */
[----:B------:R-:W-:Y:S01]  /*2260*/  DFMA R6, R54, -UR8, R24 ;  /* 0x8000000836067c2b */ /* 0x000fe20008000018 */
[----:B------:R-:W-:Y:S01]  /*2270*/  IMAD.MOV.U32 R14, RZ, RZ, RZ ;  /* 0x000000ffff0e7224 */ /* 0x000fe200078e00ff */
[----:B------:R-:W-:-:S02]  /*2280*/  DSETP.GEU.AND P1, PT, R24, RZ, PT ;  /* 0x000000ff1800722a */ /* 0x000fc40003f2e000 */
[----:B------:R-:W-:Y:S02]  /*2290*/  DFMA R12, R56, -UR8, R22 ;  /* 0x80000008380c7c2b */ /* 0x000fe40008000016 */
[----:B------:R-:W-:Y:S02]  /*22a0*/  DFMA R30, R30, -UR10, R4 ;  /* 0x8000000a1e1e7c2b */ /* 0x000fe40008000004 */
[----:B------:R-:W-:Y:S01]  /*22b0*/  DFMA R54, R54, -UR10, R6 ;  /* 0x8000000a36367c2b */ /* 0x000fe20008000006 */
[----:B------:R-:W-:Y:S01]  /*22c0*/  FSEL R0, R60, RZ, P1 ;  /* 0x000000ff3c007208 */ /* 0x000fe20000800000 */
[----:B------:R-:W-:Y:S02]  /*22d0*/  DMUL R66, R28, R14 ;  /* 0x0000000e1c427228 */ /* 0x000fe40000000000 */
[----:B------:R-:W-:Y:S01]  /*22e0*/  DFMA R56, R56, -UR10, R12 ;  /* 0x8000000a38387c2b */ /* 0x000fe2000800000c */
[----:B------:R-:W-:Y:S01]  /*22f0*/  FSEL R14, R63, RZ, P2 ;  /* 0x000000ff3f0e7208 */ /* 0x000fe20001000000 */
[--C-:B------:R-:W-:Y:S01]  /*2300*/  DFMA R4, R30, UR12, R26.reuse ;  /* 0x0000000c1e047c2b */ /* 0x100fe2000800001a */
[----:B------:R-:W-:Y:S01]  /*2310*/  FSEL R15, R64, RZ, P5 ;  /* 0x000000ff400f7208 */ /* 0x000fe20002800000 */
[----:B------:R-:W-:-:S04]  /*2320*/  DFMA R6, R54, UR12, R26 ;  /* 0x0000000c36067c2b */ /* 0x000fc8000800001a */
[----:B------:R-:W-:Y:S01]  /*2330*/  DFMA R26, R56, UR12, R26 ;  /* 0x0000000c381a7c2b */ /* 0x000fe2000800001a */
[----:B------:R-:W-:Y:S01]  /*2340*/  @P0 FSEL R35, R16, R67, P6 ;  /* 0x0000004310230208 */ /* 0x000fe20003000000 */
[----:B------:R-:W-:Y:S01]  /*2350*/  DFMA R4, R30, R4, UR14 ;  /* 0x0000000e1e047e2b */ /* 0x000fe20008000004 */
[----:B------:R-:W-:Y:S01]  /*2360*/  FSEL R67, R15, R66, P6 ;  /* 0x000000420f437208 */ /* 0x000fe20003000000 */
[----:B------:R-:W-:-:S03]  /*2370*/  DFMA R6, R54, R6, UR14 ;  /* 0x0000000e36067e2b */ /* 0x000fc60008000006 */
[----:B------:R-:W-:Y:S01]  /*2380*/  FSEL R34, R28, R67, !P0 ;  /* 0x000000431c227208 */ /* 0x000fe20004000000 */
[----:B------:R-:W-:Y:S02]  /*2390*/  DFMA R26, R56, R26, UR14 ;  /* 0x0000000e381a7e2b */ /* 0x000fe4000800001a */
[----:B------:R-:W-:Y:S02]  /*23a0*/  DFMA R4, R30, R4, UR16 ;  /* 0x000000101e047e2b */ /* 0x000fe40008000004 */
[----:B------:R-:W-:-:S04]  /*23b0*/  DFMA R6, R54, R6, UR16 ;  /* 0x0000001036067e2b */ /* 0x000fc80008000006 */
[----:B------:R-:W-:Y:S02]  /*23c0*/  DFMA R12, R56, R26, UR16 ;  /* 0x00000010380c7e2b */ /* 0x000fe4000800001a */
[----:B------:R-:W-:Y:S02]  /*23d0*/  DFMA R4, R30, R4, UR18 ;  /* 0x000000121e047e2b */ /* 0x000fe40008000004 */
[----:B------:R-:W-:Y:S02]  /*23e0*/  DFMA R6, R54, R6, UR18 ;  /* 0x0000001236067e2b */ /* 0x000fe40008000006 */
[----:B------:R-:W-:Y:S02]  /*23f0*/  DMUL R26, R40, R36 ;  /* 0x00000024281a7228 */ /* 0x000fe40000000000 */
[----:B------:R-:W-:Y:S01]  /*2400*/  DFMA R12, R56, R12, UR18 ;  /* 0x00000012380c7e2b */ /* 0x000fe2000800000c */
[----:B------:R-:W0:Y:S01]  /*2410*/  LDC.64 R36, c[0x0][0x3b0] ;  /* 0x0000ec00ff247b82 */ /* 0x000e220000000a00 */
[----:B------:R-:W-:-:S02]  /*2420*/  DFMA R4, R30, R4, UR20 ;  /* 0x000000141e047e2b */ /* 0x000fc40008000004 */
[----:B------:R-:W-:-:S04]  /*2430*/  DFMA R6, R54, R6, UR20 ;  /* 0x0000001436067e2b */ /* 0x000fc80008000006 */
[----:B------:R-:W-:Y:S01]  /*2440*/  DFMA R12, R56, R12, UR20 ;  /* 0x00000014380c7e2b */ /* 0x000fe2000800000c */
[----:B------:R-:W-:Y:S01]  /*2450*/  @P3 FSEL R45, R14, R27, P4 ;  /* 0x0000001b0e2d3208 */ /* 0x000fe20002000000 */
[----:B------:R-:W-:Y:S02]  /*2460*/  DFMA R4, R30, R4, UR22 ;  /* 0x000000161e047e2b */ /* 0x000fe40008000004 */
[----:B------:R-:W-:-:S04]  /*2470*/  DFMA R6, R54, R6, UR22 ;  /* 0x0000001636067e2b */ /* 0x000fc80008000006 */
[----:B------:R-:W-:Y:S02]  /*2480*/  DFMA R12, R56, R12, UR22 ;  /* 0x00000016380c7e2b */ /* 0x000fe4000800000c */
[----:B------:R-:W-:Y:S02]  /*2490*/  DFMA R4, R30, R4, UR24 ;  /* 0x000000181e047e2b */ /* 0x000fe40008000004 */
[----:B------:R-:W-:-:S04]  /*24a0*/  DFMA R6, R54, R6, UR24 ;  /* 0x0000001836067e2b */ /* 0x000fc80008000006 */
[----:B------:R-:W-:Y:S02]  /*24b0*/  DFMA R8, R56, R12, UR24 ;  /* 0x0000001838087e2b */ /* 0x000fe4000800000c */
[----:B------:R-:W-:Y:S01]  /*24c0*/  DFMA R4, R30, R4, UR26 ;  /* 0x0000001a1e047e2b */ /* 0x000fe20008000004 */
[----:B------:R-:W-:Y:S01]  /*24d0*/  IMAD.MOV.U32 R12, RZ, RZ, 0x0 ;  /* 0x00000000ff0c7424 */ /* 0x000fe200078e00ff */
[----:B------:R-:W-:Y:S01]  /*24e0*/  DFMA R6, R54, R6, UR26 ;  /* 0x0000001a36067e2b */ /* 0x000fe20008000006 */
[----:B------:R-:W-:-:S03]  /*24f0*/  IMAD.MOV.U32 R13, RZ, RZ, 0x3ff00000 ;  /* 0x3ff00000ff0d7424 */ /* 0x000fc600078e00ff */
[----:B------:R-:W-:Y:S02]  /*2500*/  DFMA R10, R56, R8, UR26 ;  /* 0x0000001a380a7e2b */ /* 0x000fe40008000008 */
[----:B------:R-:W-:Y:S01]  /*2510*/  DFMA R4, R30, R4, UR28 ;  /* 0x0000001c1e047e2b */ /* 0x000fe20008000004 */
[----:B------:R-:W-:Y:S01]  /*2520*/  FSEL R8, R61, RZ, P1 ;  /* 0x000000ff3d087208 */ /* 0x000fe20000800000 */
[----:B------:R-:W-:Y:S01]  /*2530*/  DFMA R6, R54, R6, UR28 ;  /* 0x0000001c36067e2b */ /* 0x000fe20008000006 */
[----:B------:R-:W-:Y:S01]  /*2540*/  FSEL R9, R62, RZ, P2 ;  /* 0x000000ff3e097208 */ /* 0x000fe20001000000 */
[----:B------:R2:W-:Y:S01]  /*2550*/  STL.64 [R1], R12 ;  /* 0x0000000c01007387 */ /* 0x0005e20000100a00 */
[----:B------:R-:W-:Y:S01]  /*2560*/  FSETP.GEU.AND P1, PT, |R51|, 4.1917929649353027344, PT ;  /* 0x4086232b3300780b */ /* 0x000fe20003f2e200 */
[----:B------:R-:W-:Y:S01]  /*2570*/  DFMA R10, R56, R10, UR28 ;  /* 0x0000001c380a7e2b */ /* 0x000fe2000800000a */
[----:B------:R-:W-:Y:S01]  /*2580*/  FSEL R9, R9, R26, P4 ;  /* 0x0000001a09097208 */ /* 0x000fe20002000000 */
[----:B------:R-:W-:-:S02]  /*2590*/  DFMA R4, R30, R4, 1 ;  /* 0x3ff000001e04742b */ /* 0x000fc40000000004 */
[----:B------:R-:W-:Y:S01]  /*25a0*/  DFMA R6, R54, R6, 1 ;  /* 0x3ff000003606742b */ /* 0x000fe20000000006 */
[----:B------:R-:W-:-:S03]  /*25b0*/  FSEL R44, R40, R9, !P3 ;  /* 0x00000009282c7208 */ /* 0x000fc60005800000 */
[----:B------:R-:W-:Y:S02]  /*25c0*/  DFMA R10, R56, R10, 1 ;  /* 0x3ff00000380a742b */ /* 0x000fe4000000000a */
[----:B------:R-:W-:Y:S01]  /*25d0*/  DFMA R60, R30, R4, 1 ;  /* 0x3ff000001e3c742b */ /* 0x000fe20000000004 */
[----:B--2---:R-:W-:Y:S01]  /*25e0*/  MOV R13, 0x3fe00000 ;  /* 0x3fe00000000d7802 */ /* 0x004fe20000000f00 */
[----:B0-----:R-:W-:Y:S02]  /*25f0*/  DMUL R4, R58, R36 ;  /* 0x000000243a047228 */ /* 0x001fe40000000000 */
[----:B------:R-:W-:Y:S01]  /*2600*/  DFMA R26, R54, R6, 1 ;  /* 0x3ff00000361a742b */ /* 0x000fe20000000006 */
[----:B------:R-:W-:Y:S01]  /*2610*/  LEA.HI R6, R42, R42, RZ, 0x1 ;  /* 0x0000002a2a067211 */ /* 0x000fe200078f08ff */
[----:B------:R-:W-:-:S03]  /*2620*/  DFMA R30, R56, R10, 1 ;  /* 0x3ff00000381e742b */ /* 0x000fc6000000000a */
[----:B------:R-:W-:Y:S01]  /*2630*/  SHF.R.S32.HI R29, RZ, 0x1, R6 ;  /* 0x00000001ff1d7819 */ /* 0x000fe20000011406 */
[----:B------:R-:W-:Y:S01]  /*2640*/  DFMA R54, R4, R12, 1 ;  /* 0x3ff000000436742b */ /* 0x000fe2000000000c */
[----:B------:R-:W-:Y:S02]  /*2650*/  IMAD R15, R52, 0x100000, R61 ;  /* 0x00100000340f7824 */ /* 0x000fe400078e023d */
[----:B------:R-:W-:Y:S02]  /*2660*/  IMAD.MOV.U32 R14, RZ, RZ, R60 ;  /* 0x000000ffff0e7224 */ /* 0x000fe400078e003c */
[----:B------:R-:W-:Y:S01]  /*2670*/  IMAD.IADD R9, R42, 0x1, -R29 ;  /* 0x000000012a097824 */ /* 0x000fe200078e0a1d */
[----:B-1----:R-:W-:Y:S06]  /*2680*/  @!P1 BRA `(.L_x_26) ;  /* 0x0000000000349947 */ /* 0x002fec0003800000 */
        /* <DEDUP_REMOVED lines=10> */
[----:B------:R-:W-:Y:S02]  /*2730*/  @!P1 LEA R7, R6, 0x3ff00000, 0x14 ;  /* 0x3ff0000006079811 */ /* 0x000fe400078ea0ff */
[----:B------:R-:W-:-:S06]  /*2740*/  @!P1 MOV R6, RZ ;  /* 0x000000ff00069202 */ /* 0x000fcc0000000f00 */
[----:B------:R-:W-:-:S11]  /*2750*/  @!P1 DMUL R14, R4, R6 ;  /* 0x00000006040e9228 */ /* 0x000fd60000000000 */
.L_x_26:
[----:B------:R-:W-:Y:S05]  /*2760*/  BSYNC.RECONVERGENT B0 ;  /* 0x0000000000007941 */ /* 0x000fea0003800200 */
.L_x_25:
[----:B------:R-:W-:Y:S01]  /*2770*/  DMUL R4, R48, R54 ;  /* 0x0000003630047228 */ /* 0x000fe20000000000 */
[C---:B------:R-:W-:Y:S01]  /*2780*/  LEA.HI R6, R38.reuse, R38, RZ, 0x1 ;  /* 0x0000002626067211 */ /* 0x040fe200078f08ff */
[----:B------:R-:W-:Y:S01]  /*2790*/  DMUL R58, R58, UR30 ;  /* 0x0000001e3a3a7c28 */ /* 0x000fe20008000000 */
[----:B------:R-:W-:Y:S01]  /*27a0*/  LEA R7, R9, 0x3ff00000, 0x14 ;  /* 0x3ff0000009077811 */ /* 0x000fe200078ea0ff */
[----:B------:R-:W-:Y:S01]  /*27b0*/  IMAD R29, R29, 0x100000, R27 ;  /* 0x001000001d1d7824 */ /* 0x000fe200078e021b */
[----:B------:R-:W-:Y:S01]  /*27c0*/  SHF.R.S32.HI R9, RZ, 0x1, R6 ;  /* 0x00000001ff097819 */ /* 0x000fe20000011406 */
[----:B------:R-:W-:Y:S01]  /*27d0*/  IMAD.MOV.U32 R6, RZ, RZ, RZ ;  /* 0x000000ffff067224 */ /* 0x000fe200078e00ff */
[----:B------:R-:W-:Y:S01]  /*27e0*/  DADD R10, R22, +INF ;  /* 0x7ff00000160a7429 */ /* 0x000fe20000000000 */
[----:B------:R-:W-:Y:S01]  /*27f0*/  IMAD.MOV.U32 R28, RZ, RZ, R26 ;  /* 0x000000ffff1c7224 */ /* 0x000fe200078e001a */
[----:B------:R-:W-:Y:S01]  /*2800*/  DMUL R14, R4, R14 ;  /* 0x0000000e040e7228 */ /* 0x000fe20000000000 */
[----:B------:R-:W-:Y:S01]  /*2810*/  BSSY.RECONVERGENT B0, `(.L_x_27) ;  /* 0x0000758000007945 */ /* 0x000fe20003800200 */
[----:B------:R-:W-:Y:S01]  /*2820*/  DFMA R58, R58, R12, 1 ;  /* 0x3ff000003a3a742b */ /* 0x000fe2000000000c */
[C---:B------:R-:W-:Y:S01]  /*2830*/  IMAD.IADD R4, R38.reuse, 0x1, -R9 ;  /* 0x0000000126047824 */ /* 0x040fe200078e0a09 */
[----:B------:R-:W-:Y:S01]  /*2840*/  DSETP.GEU.AND P0, PT, R22, RZ, PT ;  /* 0x000000ff1600722a */ /* 0x000fe20003f0e000 */
[--C-:B------:R-:W-:Y:S01]  /*2850*/  IMAD R16, R38, 0x100000, R31.reuse ;  /* 0x0010000026107824 */ /* 0x100fe200078e021f */
[----:B------:R-:W-:Y:S01]  /*2860*/  DMUL R28, R28, R6 ;  /* 0x000000061c1c7228 */ /* 0x000fe20000000000 */
[----:B------:R0:W-:Y:S01]  /*2870*/  STL.64 [R1+0x3e80], R14 ;  /* 0x003e800e01007387 */ /* 0x0001e20000100a00 */
[----:B------:R-:W-:Y:S01]  /*2880*/  LEA R5, R4, 0x3ff00000, 0x14 ;  /* 0x3ff0000004057811 */ /* 0x000fe200078ea0ff */
[----:B------:R-:W-:Y:S01]  /*2890*/  IMAD R7, R9, 0x100000, R31 ;  /* 0x0010000009077824 */ /* 0x000fe200078e021f */
[----:B------:R-:W-:Y:S01]  /*28a0*/  DMUL R12, R32, R58 ;  /* 0x0000003a200c7228 */ /* 0x000fe20000000000 */
[----:B------:R-:W-:Y:S01]  /*28b0*/  IMAD.MOV.U32 R4, RZ, RZ, RZ ;  /* 0x000000ffff047224 */ /* 0x000fe200078e00ff */
[----:B------:R-:W-:Y:S01]  /*28c0*/  MOV R6, R30 ;  /* 0x0000001e00067202 */ /* 0x000fe20000000f00 */
[----:B------:R-:W-:Y:S01]  /*28d0*/  DMUL R44, R54, R44 ;  /* 0x0000002c362c7228 */ /* 0x000fe20000000000 */
[----:B------:R-:W-:Y:S01]  /*28e0*/  FSEL R9, R10, RZ, P0 ;  /* 0x000000ff0a097208 */ /* 0x000fe20000000000 */
[----:B------:R-:W-:Y:S01]  /*28f0*/  IMAD R10, R42, 0x100000, R27 ;  /* 0x001000002a0a7824 */ /* 0x000fe200078e021b */
[----:B------:R-:W-:Y:S01]  /*2900*/  DMUL R42, R36, UR30 ;  /* 0x0000001e242a7c28 */ /* 0x000fe20008000000 */
[----:B------:R-:W-:Y:S01]  /*2910*/  FSEL R11, R11, RZ, P0 ;  /* 0x000000ff0b0b7208 */ /* 0x000fe20000000000 */
[----:B------:R-:W-:Y:S01]  /*2920*/  DMUL R6, R6, R4 ;  /* 0x0000000406067228 */ /* 0x000fe20000000000 */
[----:B------:R-:W-:Y:S01]  /*2930*/  IMAD.MOV.U32 R52, RZ, RZ, RZ ;  /* 0x000000ffff347224 */ /* 0x000fe200078e00ff */
[----:B------:R-:W-:Y:S01]  /*2940*/  DMUL R4, R58, R34 ;  /* 0x000000223a047228 */ /* 0x000fe20000000000 */
[----:B------:R-:W-:Y:S01]  /*2950*/  CS2R R40, SRZ ;  /* 0x0000000000287805 */ /* 0x000fe2000001ff00 */
[----:B------:R-:W-:Y:S01]  /*2960*/  DMUL R46, R12, R46 ;  /* 0x0000002e0c2e7228 */ /* 0x000fe20000000000 */
[----:B------:R-:W-:Y:S01]  /*2970*/  CS2R R38, SRZ ;  /* 0x0000000000267805 */ /* 0x000fe2000001ff00 */
[----:B------:R-:W1:Y:S01]  /*2980*/  LDCU.64 UR12, c[0x0][0x3a8] ;  /* 0x00007500ff0c77ac */ /* 0x000e620008000a00 */
[----:B------:R-:W2:Y:S01]  /*2990*/  LDCU UR18, c[0x0][0x3a4] ;  /* 0x00007480ff1277ac */ /* 0x000ea20008000800 */
[----:B------:R-:W3:Y:S01]  /*29a0*/  LDCU.64 UR14, c[0x0][0x3b8] ;  /* 0x00007700ff0e77ac */ /* 0x000ee20008000a00 */
[----:B------:R-:W4:Y:S01]  /*29b0*/  LDCU.64 UR16, c[0x0][0x3b0] ;  /* 0x00007600ff1077ac */ /* 0x000f220008000a00 */
[----:B------:R-:W0:Y:S05]  /*29c0*/  LDCU.128 UR8, c[0x0][0x390] ;  /* 0x00007200ff0877ac */ /* 0x000e2a0008000c00 */
.L_x_113:
[----:B------:R-:W-:-:S06]  /*29d0*/  LEA R36, R52, UR5, 0x3 ;  /* 0x0000000534247c11 */ /* 0x000fcc000f8e18ff */
[----:B------:R-:W5:Y:S01]  /*29e0*/  LDL.64 R36, [R36] ;  /* 0x0000000024247983 */ /* 0x000f620000100a00 */
[----:B------:R-:W-:Y:S01]  /*29f0*/  BSSY.RECONVERGENT B1, `(.L_x_28) ;  /* 0x000024f000017945 */ /* 0x000fe20003800200 */
[----:B------:R-:W-:Y:S01]  /*2a00*/  IMAD.MOV.U32 R53, RZ, RZ, R52 ;  /* 0x000000ffff357224 */ /* 0x000fe200078e0034 */
[----:B-----5:R-:W-:-:S08]  /*2a10*/  DADD R34, -R40, R36 ;  /* 0x0000000028227229 */ /* 0x020fd00000000124 */
[----:B------:R-:W-:-:S08]  /*2a20*/  DMUL R34, R34, 0.5 ;  /* 0x3fe0000022227828 */ /* 0x000fd00000000000 */
[----:B------:R-:W-:-:S08]  /*2a30*/  DADD R32, R40, R34 ;  /* 0x0000000028207229 */ /* 0x000fd00000000022 */
[----:B------:R-:W-:-:S14]  /*2a40*/  DSETP.NEU.AND P0, PT, R32, RZ, PT ;  /* 0x000000ff2000722a */ /* 0x000fdc0003f0d000 */
[----:B------:R-:W-:Y:S05]  /*2a50*/  @P0 BRA `(.L_x_29) ;  /* 0x0000000000200947 */ /* 0x000fea0003800000 */
[C---:B------:R-:W-:Y:S02]  /*2a60*/  FSETP.GEU.AND P0, PT, |R23|.reuse, 4.2275390625, PT ;  /* 0x408748001700780b */ /* 0x040fe40003f0e200 */
[----:B------:R-:W-:Y:S02]  /*2a70*/  FSETP.GEU.AND P1, PT, |R23|, 4.1917929649353027344, PT ;  /* 0x4086232b1700780b */ /* 0x000fe40003f2e200 */
[----:B------:R-:W-:Y:S02]  /*2a80*/  FSEL R49, R9, R6, P0 ;  /* 0x0000000609317208 */ /* 0x000fe40000000000 */
[----:B------:R-:W-:Y:S02]  /*2a90*/  FSEL R13, R11, R7, P0 ;  /* 0x000000070b0d7208 */ /* 0x000fe40000000000 */
[----:B------:R-:W-:Y:S02]  /*2aa0*/  FSEL R48, R30, R49, !P1 ;  /* 0x000000311e307208 */ /* 0x000fe40004800000 */
[----:B------:R-:W-:-:S06]  /*2ab0*/  FSEL R49, R16, R13, !P1 ;  /* 0x0000000d10317208 */ /* 0x000fcc0004800000 */
[----:B------:R-:W-:Y:S01]  /*2ac0*/  DMUL R48, R4, R48 ;  /* 0x0000003004307228 */ /* 0x000fe20000000000 */
[----:B------:R-:W-:Y:S10]  /*2ad0*/  BRA `(.L_x_30) ;  /* 0x0000002400007947 */ /* 0x000ff40003800000 */
.L_x_29:
[----:B------:R-:W-:-:S14]  /*2ae0*/  DSETP.NEU.AND P0, PT, R32, 1, PT ;  /* 0x3ff000002000742a */ /* 0x000fdc0003f0d000 */
        /* <DEDUP_REMOVED lines=9> */
.L_x_31:
[----:B------:R-:W-:Y:S01]  /*2b80*/  DMUL R12, R42, R32 ;  /* 0x000000202a0c7228 */ /* 0x000fe20000000000 */
[----:B------:R-:W-:Y:S01]  /*2b90*/  IMAD.MOV.U32 R50, RZ, RZ, 0x0 ;  /* 0x00000000ff327424 */ /* 0x000fe200078e00ff */
[----:B------:R-:W-:Y:S01]  /*2ba0*/  DADD R48, -R32, 1 ;  /* 0x3ff0000020307429 */ /* 0x000fe20000000100 */
[----:B------:R-:W-:Y:S01]  /*2bb0*/  MOV R51, 0x3fd80000 ;  /* 0x3fd8000000337802 */ /* 0x000fe20000000f00 */
[----:B------:R-:W-:Y:S06]  /*2bc0*/  BSSY.RECONVERGENT B2, `(.L_x_32) ;  /* 0x0000019000027945 */ /* 0x000fec0003800200 */
[----:B------:R-:W-:-:S06]  /*2bd0*/  DMUL R54, R12, R48 ;  /* 0x000000300c367228 */ /* 0x000fcc0000000000 */
[----:B------:R-:W0:Y:S04]  /*2be0*/  MUFU.RSQ64H R13, R55 ;  /* 0x00000037000d7308 */ /* 0x000e280000001c00 */
[----:B------:R-:W-:-:S05]  /*2bf0*/  VIADD R12, R55, 0xfcb00000 ;  /* 0xfcb00000370c7836 */ /* 0x000fca0000000000 */
[----:B------:R-:W-:Y:S01]  /*2c00*/  ISETP.GE.U32.AND P0, PT, R12, 0x7ca00000, PT ;  /* 0x7ca000000c00780c */ /* 0x000fe20003f06070 */
[----:B0-----:R-:W-:-:S08]  /*2c10*/  DMUL R14, R12, R12 ;  /* 0x0000000c0c0e7228 */ /* 0x001fd00000000000 */
[----:B------:R-:W-:-:S08]  /*2c20*/  DFMA R14, R54, -R14, 1 ;  /* 0x3ff00000360e742b */ /* 0x000fd0000000080e */
[----:B------:R-:W-:Y:S02]  /*2c30*/  DFMA R50, R14, R50, 0.5 ;  /* 0x3fe000000e32742b */ /* 0x000fe40000000032 */
[----:B------:R-:W-:-:S08]  /*2c40*/  DMUL R14, R12, R14 ;  /* 0x0000000e0c0e7228 */ /* 0x000fd00000000000 */
[----:B------:R-:W-:-:S08]  /*2c50*/  DFMA R56, R50, R14, R12 ;  /* 0x0000000e3238722b */ /* 0x000fd0000000000c */
[----:B------:R-:W-:Y:S02]  /*2c60*/  DMUL R58, R54, R56 ;  /* 0x00000038363a7228 */ /* 0x000fe40000000000 */
[----:B------:R-:W-:Y:S02]  /*2c70*/  VIADD R51, R57, 0xfff00000 ;  /* 0xfff0000039337836 */ /* 0x000fe40000000000 */
[----:B------:R-:W-:-:S04]  /*2c80*/  IMAD.MOV.U32 R50, RZ, RZ, R56 ;  /* 0x000000ffff327224 */ /* 0x000fc800078e0038 */
[----:B------:R-:W-:-:S08]  /*2c90*/  DFMA R60, R58, -R58, R54 ;  /* 0x8000003a3a3c722b */ /* 0x000fd00000000036 */
[----:B------:R-:W-:Y:S01]  /*2ca0*/  DFMA R14, R60, R50, R58 ;  /* 0x000000323c0e722b */ /* 0x000fe2000000003a */
[----:B------:R-:W-:Y:S10]  /*2cb0*/  @!P0 BRA `(.L_x_33) ;  /* 0x0000000000248947 */ /* 0x000ff40003800000 */
[----:B------:R-:W-:Y:S01]  /*2cc0*/  IMAD.MOV.U32 R64, RZ, RZ, R60 ;  /* 0x000000ffff407224 */ /* 0x000fe200078e003c */
[----:B------:R-:W-:Y:S01]  /*2cd0*/  MOV R57, R51 ;  /* 0x0000003300397202 */ /* 0x000fe20000000f00 */
[----:B------:R-:W-:Y:S01]  /*2ce0*/  IMAD.MOV.U32 R15, RZ, RZ, R55 ;  /* 0x000000ffff0f7224 */ /* 0x000fe200078e0037 */
[----:B------:R-:W-:Y:S01]  /*2cf0*/  MOV R60, 0x2d30 ;  /* 0x00002d30003c7802 */ /* 0x000fe20000000f00 */
[----:B------:R-:W-:Y:S02]  /*2d00*/  IMAD.MOV.U32 R65, RZ, RZ, R61 ;  /* 0x000000ffff417224 */ /* 0x000fe400078e003d */
[----:B------:R-:W-:-:S07]  /*2d10*/  IMAD.MOV.U32 R14, RZ, RZ, R12 ;  /* 0x000000ffff0e7224 */ /* 0x000fce00078e000c */
[----:B-1234-:R-:W-:Y:S05]  /*2d20*/  CALL.REL.NOINC `($__internal_1_$__cuda_sm20_dsqrt_rn_f64_mediumpath_v1) ;  /* 0x0000008000d07944 */ /* 0x01efea0003c00000 */
[----:B------:R-:W-:Y:S02]  /*2d30*/  IMAD.MOV.U32 R14, RZ, RZ, R54 ;  /* 0x000000ffff0e7224 */ /* 0x000fe400078e0036 */
[----:B------:R-:W-:-:S07]  /*2d40*/  IMAD.MOV.U32 R15, RZ, RZ, R55 ;  /* 0x000000ffff0f7224 */ /* 0x000fce00078e0037 */
.L_x_33:
[----:B-1234-:R-:W-:Y:S05]  /*2d50*/  BSYNC.RECONVERGENT B2 ;  /* 0x0000000000027941 */ /* 0x01efea0003800200 */
.L_x_32:
[----:B------:R-:W0:Y:S01]  /*2d60*/  LDC.64 R12, c[0x0][0x3b0] ;  /* 0x0000ec00ff0c7b82 */ /* 0x000e220000000a00 */
[----:B------:R-:W-:Y:S01]  /*2d70*/  IMAD.MOV.U32 R56, RZ, RZ, 0x652b82fe ;  /* 0x652b82feff387424 */ /* 0x000fe200078e00ff */
[----:B------:R-:W-:Y:S01]  /*2d80*/  UMOV UR20, 0xfefa39ef ;  /* 0xfefa39ef00147882 */ /* 0x000fe20000000000 */
[----:B------:R-:W-:Y:S01]  /*2d90*/  IMAD.MOV.U32 R57, RZ, RZ, 0x3ff71547 ;  /* 0x3ff71547ff397424 */ /* 0x000fe200078e00ff */
[----:B------:R-:W-:Y:S01]  /*2da0*/  UMOV UR21, 0x3fe62e42 ;  /* 0x3fe62e4200157882 */ /* 0x000fe20000000000 */
[----:B------:R-:W1:Y:S01]  /*2db0*/  MUFU.RCP64H R61, UR18 ;  /* 0x00000012003d7d08 */ /* 0x000e620008001800 */
[----:B------:R-:W-:Y:S01]  /*2dc0*/  MOV R60, 0x1 ;  /* 0x00000001003c7802 */ /* 0x000fe20000000f00 */
[----:B------:R-:W-:Y:S01]  /*2dd0*/  BSSY.RECONVERGENT B2, `(.L_x_34) ;  /* 0x000004c000027945 */ /* 0x000fe20003800200 */
[----:B------:R-:W2:Y:S08]  /*2de0*/  LDC.64 R50, c[0x0][0x3b8] ;  /* 0x0000ee00ff327b82 */ /* 0x000eb00000000a00 */
[----:B------:R-:W1:Y:S01]  /*2df0*/  LDC.64 R64, c[0x0][0x3a0] ;  /* 0x0000e800ff407b82 */ /* 0x000e620000000a00 */
[----:B0-----:R-:W-:-:S08]  /*2e00*/  DMUL R12, R48, R12 ;  /* 0x0000000c300c7228 */ /* 0x001fd00000000000 */
[----:B------:R-:W-:-:S08]  /*2e10*/  DFMA R12, R32, UR12, R12 ;  /* 0x0000000c200c7c2b */ /* 0x000fd0000800000c */
[----:B--2---:R-:W-:Y:S02]  /*2e20*/  DMUL R54, R12, -R50 ;  /* 0x800000320c367228 */ /* 0x004fe40000000000 */
[----:B-1----:R-:W-:Y:S02]  /*2e30*/  DFMA R62, R60, -R64, 1 ;  /* 0x3ff000003c3e742b */ /* 0x002fe40000000840 */
[----:B------:R-:W-:-:S04]  /*2e40*/  DADD R50, R50, R50 ;  /* 0x0000000032327229 */ /* 0x000fc80000000032 */
[----:B------:R-:W-:Y:S02]  /*2e50*/  DFMA R56, R54, R56, 6.75539944105574400000e+15 ;  /* 0x433800003638742b */ /* 0x000fe40000000038 */
[----:B------:R-:W-:Y:S01]  /*2e60*/  DFMA R62, R62, R62, R62 ;  /* 0x0000003e3e3e722b */ /* 0x000fe2000000003e */
[----:B------:R-:W-:Y:S01]  /*2e70*/  FSETP.GEU.AND P0, PT, |R55|, 4.1917929649353027344, PT ;  /* 0x4086232b3700780b */ /* 0x000fe20003f0e200 */
[----:B------:R-:W-:-:S04]  /*2e80*/  DMUL R14, R50, R14 ;  /* 0x0000000e320e7228 */ /* 0x000fc80000000000 */
[----:B------:R-:W-:Y:S02]  /*2e90*/  DADD R12, R56, -6.75539944105574400000e+15 ;  /* 0xc3380000380c7429 */ /* 0x000fe40000000000 */
[----:B------:R-:W-:Y:S02]  /*2ea0*/  DFMA R62, R60, R62, R60 ;  /* 0x0000003e3c3e722b */ /* 0x000fe4000000003c */
[----:B------:R-:W-:-:S04]  /*2eb0*/  DMUL R60, R48, UR10 ;  /* 0x0000000a303c7c28 */ /* 0x000fc80008000000 */
[----:B------:R-:W-:Y:S01]  /*2ec0*/  DFMA R58, R12, -UR20, R54 ;  /* 0x800000140c3a7c2b */ /* 0x000fe20008000036 */
[----:B------:R-:W-:Y:S01]  /*2ed0*/  UMOV UR20, 0x3b39803f ;  /* 0x3b39803f00147882 */ /* 0x000fe20000000000 */
[----:B------:R-:W-:Y:S01]  /*2ee0*/  UMOV UR21, 0x3c7abc9e ;  /* 0x3c7abc9e00157882 */ /* 0x000fe20000000000 */
[----:B------:R-:W-:Y:S02]  /*2ef0*/  DFMA R66, R62, -R64, 1 ;  /* 0x3ff000003e42742b */ /* 0x000fe40000000840 */
[----:B------:R-:W-:-:S03]  /*2f00*/  DFMA R60, R32, UR8, R60 ;  /* 0x00000008203c7c2b */ /* 0x000fc6000800003c */
[----:B------:R-:W-:Y:S01]  /*2f10*/  DFMA R58, R12, -UR20, R58 ;  /* 0x800000140c3a7c2b */ /* 0x000fe2000800003a */
[----:B------:R-:W-:Y:S01]  /*2f20*/  UMOV UR20, 0x69ce2bdf ;  /* 0x69ce2bdf00147882 */ /* 0x000fe20000000000 */
[----:B------:R-:W-:Y:S01]  /*2f30*/  IMAD.MOV.U32 R12, RZ, RZ, -0x35dec16 ;  /* 0xfca213eaff0c7424 */ /* 0x000fe200078e00ff */
[----:B------:R-:W-:Y:S01]  /*2f40*/  UMOV UR21, 0x3e5ade15 ;  /* 0x3e5ade1500157882 */ /* 0x000fe20000000000 */
[----:B------:R-:W-:Y:S01]  /*2f50*/  IMAD.MOV.U32 R13, RZ, RZ, 0x3e928af3 ;  /* 0x3e928af3ff0d7424 */ /* 0x000fe200078e00ff */
[----:B------:R-:W-:Y:S02]  /*2f60*/  DFMA R68, R62, R66, R62 ;  /* 0x000000423e44722b */ /* 0x000fe4000000003e */
[----:B------:R-:W-:-:S03]  /*2f70*/  DADD R66, R18, -R60 ;  /* 0x0000000012427229 */ /* 0x000fc6000000083c */
[----:B------:R-:W-:Y:S01]  /*2f80*/  DFMA R12, R58, UR20, R12 ;  /* 0x000000143a0c7c2b */ /* 0x000fe2000800000c */
[----:B------:R-:W-:Y:S01]  /*2f90*/  UMOV UR20, 0x62401315 ;  /* 0x6240131500147882 */ /* 0x000fe20000000000 */
[----:B------:R-:W-:-:S03]  /*2fa0*/  UMOV UR21, 0x3ec71dee ;  /* 0x3ec71dee00157882 */ /* 0x000fc60000000000 */
[----:B------:R-:W-:Y:S02]  /*2fb0*/  DMUL R62, R68, R66 ;  /* 0x00000042443e7228 */ /* 0x000fe40000000000 */
[----:B------:R-:W-:Y:S01]  /*2fc0*/  FSETP.GEU.AND P3, PT, |R67|, 6.5827683646048100446e-37, PT ;  /* 0x036000004300780b */ /* 0x000fe20003f6e200 */
[----:B------:R-:W-:Y:S01]  /*2fd0*/  DFMA R12, R58, R12, UR20 ;  /* 0x000000143a0c7e2b */ /* 0x000fe2000800000c */
[----:B------:R-:W-:Y:S01]  /*2fe0*/  UMOV UR20, 0x7c89eb71 ;  /* 0x7c89eb7100147882 */ /* 0x000fe20000000000 */
[----:B------:R-:W-:-:S03]  /*2ff0*/  UMOV UR21, 0x3efa0199 ;  /* 0x3efa019900157882 */ /* 0x000fc60000000000 */
[----:B------:R-:W-:-:S03]  /*3000*/  DFMA R64, R62, -R64, R66 ;  /* 0x800000403e40722b */ /* 0x000fc60000000042 */
        /* <DEDUP_REMOVED lines=18> */
[----:B------:R-:W-:Y:S02]  /*3130*/  DFMA R60, R58, R12, UR20 ;  /* 0x000000143a3c7e2b */ /* 0x000fe4000800000c */
[----:B------:R-:W-:-:S06]  /*3140*/  DFMA R12, R68, R64, R62 ;  /* 0x00000040440c722b */ /* 0x000fcc000000003e */
[----:B------:R-:W-:-:S08]  /*3150*/  DFMA R60, R58, R60, 1 ;  /* 0x3ff000003a3c742b */ /* 0x000fd0000000003c */
[----:B------:R-:W-:Y:S01]  /*3160*/  DFMA R60, R58, R60, 1 ;  /* 0x3ff000003a3c742b */ /* 0x000fe2000000003c */
[----:B------:R-:W-:-:S05]  /*3170*/  FFMA R58, RZ, UR18, R13 ;  /* 0x00000012ff3a7c23 */ /* 0x000fca000800000d */
[----:B------:R-:W-:-:S04]  /*3180*/  FSETP.GT.AND P2, PT, |R58|, 1.469367938527859385e-39, PT ;  /* 0x001000003a00780b */ /* 0x000fc80003f44200 */
[----:B------:R-:W-:Y:S02]  /*3190*/  IMAD R51, R56, 0x100000, R61 ;  /* 0x0010000038337824 */ /* 0x000fe400078e023d */
[----:B------:R-:W-:Y:S01]  /*31a0*/  IMAD.MOV.U32 R50, RZ, RZ, R60 ;  /* 0x000000ffff327224 */ /* 0x000fe200078e003c */
[----:B------:R-:W-:Y:S06]  /*31b0*/  @!P0 BRA `(.L_x_35) ;  /* 0x0000000000348947 */ /* 0x000fec0003800000 */
[----:B------:R-:W-:Y:S01]  /*31c0*/  FSETP.GEU.AND P1, PT, |R55|, 4.2275390625, PT ;  /* 0x408748003700780b */ /* 0x000fe20003f2e200 */
[C---:B------:R-:W-:Y:S02]  /*31d0*/  DADD R58, R54.reuse, +INF ;  /* 0x7ff00000363a7429 */ /* 0x040fe40000000000 */
[----:B------:R-:W-:-:S08]  /*31e0*/  DSETP.GEU.AND P0, PT, R54, RZ, PT ;  /* 0x000000ff3600722a */ /* 0x000fd00003f0e000 */
[----:B------:R-:W-:Y:S02]  /*31f0*/  FSEL R51, R59, RZ, P0 ;  /* 0x000000ff3b337208 */ /* 0x000fe40000000000 */
[----:B------:R-:W-:Y:S01]  /*3200*/  @!P1 LEA.HI R50, R56, R56, RZ, 0x1 ;  /* 0x0000003838329211 */ /* 0x000fe200078f08ff */
[----:B------:R-:W-:-:S03]  /*3210*/  @!P1 IMAD.MOV.U32 R54, RZ, RZ, R60 ;  /* 0x000000ffff369224 */ /* 0x000fc600078e003c */
[----:B------:R-:W-:Y:S02]  /*3220*/  @!P1 SHF.R.S32.HI R55, RZ, 0x1, R50 ;  /* 0x00000001ff379819 */ /* 0x000fe40000011432 */
[----:B------:R-:W-:-:S03]  /*3230*/  FSEL R50, R58, RZ, P0 ;  /* 0x000000ff3a327208 */ /* 0x000fc60000000000 */
[----:B------:R-:W-:Y:S02]  /*3240*/  @!P1 IMAD.IADD R56, R56, 0x1, -R55 ;  /* 0x0000000138389824 */ /* 0x000fe400078e0a37 */
[----:B------:R-:W-:-:S03]  /*3250*/  @!P1 IMAD R55, R55, 0x100000, R61 ;  /* 0x0010000037379824 */ /* 0x000fc600078e023d */
[----:B------:R-:W-:Y:S01]  /*3260*/  @!P1 LEA R57, R56, 0x3ff00000, 0x14 ;  /* 0x3ff0000038399811 */ /* 0x000fe200078ea0ff */
[----:B------:R-:W-:-:S06]  /*3270*/  @!P1 IMAD.MOV.U32 R56, RZ, RZ, RZ ;  /* 0x000000ffff389224 */ /* 0x000fcc00078e00ff */
[----:B------:R-:W-:-:S11]  /*3280*/  @!P1 DMUL R50, R54, R56 ;  /* 0x0000003836329228 */ /* 0x000fd60000000000 */
.L_x_35:
[----:B------:R-:W-:Y:S05]  /*3290*/  BSYNC.RECONVERGENT B2 ;  /* 0x0000000000027941 */ /* 0x000fea0003800200 */
.L_x_34:
[----:B------:R-:W-:Y:S04]  /*32a0*/  BSSY.RECONVERGENT B3, `(.L_x_36) ;  /* 0x000000b000037945 */ /* 0x000fe80003800200 */
[----:B------:R-:W-:Y:S05]  /*32b0*/  @P2 BRA P3, `(.L_x_37) ;  /* 0x0000000000242947 */ /* 0x000fea0001800000 */
[----:B------:R-:W0:Y:S01]  /*32c0*/  LDCU.64 UR20, c[0x0][0x3a0] ;  /* 0x00007400ff1477ac */ /* 0x000e220008000a00 */
[----:B------:R-:W-:Y:S01]  /*32d0*/  MOV R58, R66 ;  /* 0x00000042003a7202 */ /* 0x000fe20000000f00 */
[----:B------:R-:W-:Y:S01]  /*32e0*/  IMAD.MOV.U32 R59, RZ, RZ, R67 ;  /* 0x000000ffff3b7224 */ /* 0x000fe200078e0043 */
[----:B------:R-:W-:Y:S01]  /*32f0*/  MOV R64, 0x3330 ;  /* 0x0000333000407802 */ /* 0x000fe20000000f00 */
[----:B0-----:R-:W-:Y:S02]  /*3300*/  IMAD.U32 R56, RZ, RZ, UR20 ;  /* 0x00000014ff387e24 */ /* 0x001fe4000f8e00ff */
[----:B------:R-:W-:-:S07]  /*3310*/  IMAD.U32 R57, RZ, RZ, UR21 ;  /* 0x00000015ff397e24 */ /* 0x000fce000f8e00ff */
[----:B------:R-:W-:Y:S05]  /*3320*/  CALL.REL.NOINC `($__internal_0_$__cuda_sm20_div_rn_f64_full) ;  /* 0x0000007400e87944 */ /* 0x000fea0003c00000 */
[----:B------:R-:W-:Y:S02]  /*3330*/  IMAD.MOV.U32 R12, RZ, RZ, R68 ;  /* 0x000000ffff0c7224 */ /* 0x000fe400078e0044 */
[----:B------:R-:W-:-:S07]  /*3340*/  IMAD.MOV.U32 R13, RZ, RZ, R69 ;  /* 0x000000ffff0d7224 */ /* 0x000fce00078e0045 */
.L_x_37:
[----:B------:R-:W-:Y:S05]  /*3350*/  BSYNC.RECONVERGENT B3 ;  /* 0x0000000000037941 */ /* 0x000fea0003800200 */
.L_x_36:
[----:B------:R-:W-:Y:S01]  /*3360*/  DADD R78, -RZ, |R12| ;  /* 0x00000000ff4e7229 */ /* 0x000fe2000000050c */
[----:B------:R-:W-:Y:S09]  /*3370*/  BSSY.RECONVERGENT B2, `(.L_x_38) ;  /* 0x0000004000027945 */ /* 0x000ff20003800200 */
[----:B------:R-:W-:Y:S01]  /*3380*/  IMAD.MOV.U32 R80, RZ, RZ, R78 ;  /* 0x000000ffff507224 */ /* 0x000fe200078e004e */
[----:B------:R-:W-:-:S07]  /*3390*/  MOV R78, 0x33b0 ;  /* 0x000033b0004e7802 */ /* 0x000fce0000000f00 */
[----:B------:R-:W-:Y:S05]  /*33a0*/  CALL.REL.NOINC `($_Z20kernel_loglikelihoodiPddddddddS_$__internal_accurate_pow) ;  /* 0x0000007c00e47944 */ /* 0x000fea0003c00000 */
[----:B------:R-:W-:Y:S05]  /*33b0*/  BSYNC.RECONVERGENT B2 ;  /* 0x0000000000027941 */ /* 0x000fea0003800200 */
.L_x_38:
[C---:B------:R-:W-:Y:S01]  /*33c0*/  DADD R54, R12.reuse, 2 ;  /* 0x400000000c367429 */ /* 0x040fe20000000000 */
[----:B------:R-:W-:Y:S01]  /*33d0*/  BSSY.RECONVERGENT B2, `(.L_x_39) ;  /* 0x000000d000027945 */ /* 0x000fe20003800200 */
[----:B------:R-:W-:-:S08]  /*33e0*/  DSETP.NEU.AND P0, PT, R12, RZ, PT ;  /* 0x000000ff0c00722a */ /* 0x000fd00003f0d000 */
[----:B------:R-:W-:Y:S02]  /*33f0*/  LOP3.LUT R54, R55, 0x7ff00000, RZ, 0xc0, !PT ;  /* 0x7ff0000037367812 */ /* 0x000fe400078ec0ff */
[----:B------:R-:W-:Y:S02]  /*3400*/  FSEL R55, R57, RZ, P0 ;  /* 0x000000ff39377208 */ /* 0x000fe40000000000 */
[----:B------:R-:W-:Y:S02]  /*3410*/  ISETP.NE.AND P1, PT, R54, 0x7ff00000, PT ;  /* 0x7ff000003600780c */ /* 0x000fe40003f25270 */
[----:B------:R-:W-:-:S11]  /*3420*/  FSEL R54, R56, RZ, P0 ;  /* 0x000000ff38367208 */ /* 0x000fd60000000000 */
[----:B------:R-:W-:Y:S05]  /*3430*/  @P1 BRA `(.L_x_40) ;  /* 0x0000000000181947 */ /* 0x000fea0003800000 */
[----:B------:R-:W-:-:S14]  /*3440*/  DSETP.NAN.AND P0, PT, R12, R12, PT ;  /* 0x0000000c0c00722a */ /* 0x000fdc0003f08000 */
[----:B------:R-:W-:Y:S01]  /*3450*/  @P0 DADD R54, R12, 2 ;  /* 0x400000000c360429 */ /* 0x000fe20000000000 */
[----:B------:R-:W-:Y:S10]  /*3460*/  @P0 BRA `(.L_x_40) ;  /* 0x00000000000c0947 */ /* 0x000ff40003800000 */
[----:B------:R-:W-:-:S14]  /*3470*/  DSETP.NEU.AND P0, PT, |R12|, +INF , PT ;  /* 0x7ff000000c00742a */ /* 0x000fdc0003f0d200 */
[----:B------:R-:W-:Y:S01]  /*3480*/  @!P0 MOV R54, 0x0 ;  /* 0x0000000000368802 */ /* 0x000fe20000000f00 */
[----:B------:R-:W-:-:S07]  /*3490*/  @!P0 IMAD.MOV.U32 R55, RZ, RZ, 0x7ff00000 ;  /* 0x7ff00000ff378424 */ /* 0x000fce00078e00ff */
.L_x_40:
[----:B------:R-:W-:Y:S05]  /*34a0*/  BSYNC.RECONVERGENT B2 ;  /* 0x0000000000027941 */ /* 0x000fea0003800200 */
.L_x_39:
[----:B------:R-:W-:Y:S01]  /*34b0*/  DMUL R54, R54, -0.5 ;  /* 0xbfe0000036367828 */ /* 0x000fe20000000000 */
[----:B------:R-:W-:Y:S01]  /*34c0*/  IMAD.MOV.U32 R56, RZ, RZ, 0x3b39803f ;  /* 0x3b39803fff387424 */ /* 0x000fe200078e00ff */
[----:B------:R-:W-:Y:S01]  /*34d0*/  DSETP.NEU.AND P0, PT, R12, 1, PT ;  /* 0x3ff000000c00742a */ /* 0x000fe20003f0d000 */
[----:B------:R-:W-:Y:S01]  /*34e0*/  MOV R57, 0x3c7abc9e ;  /* 0x3c7abc9e00397802 */ /* 0x000fe20000000f00 */
[----:B------:R-:W-:Y:S01]  /*34f0*/  IMAD.MOV.U32 R12, RZ, RZ, 0x652b82fe ;  /* 0x652b82feff0c7424 */ /* 0x000fe200078e00ff */
[----:B------:R-:W-:Y:S01]  /*3500*/  MOV R65, 0x3ec71dee ;  /* 0x3ec71dee00417802 */ /* 0x000fe20000000f00 */
[----:B------:R-:W-:Y:S01]  /*3510*/  IMAD.MOV.U32 R13, RZ, RZ, 0x3ff71547 ;  /* 0x3ff71547ff0d7424 */ /* 0x000fe200078e00ff */
[----:B------:R-:W-:Y:S01]  /*3520*/  DADD R88, -RZ, |R14| ;  /* 0x00000000ff587229 */ /* 0x000fe2000000050e */
[----:B------:R-:W-:Y:S01]  /*3530*/  IMAD.MOV.U32 R64, RZ, RZ, 0x62401315 ;  /* 0x62401315ff407424 */ /* 0x000fe200078e00ff */
[----:B------:R-:W-:Y:S01]  /*3540*/  BSSY.RECONVERGENT B2, `(.L_x_41) ;  /* 0x000003a000027945 */ /* 0x000fe20003800200 */
[----:B------:R-:W-:Y:S01]  /*3550*/  FSEL R82, R54, RZ, P0 ;  /* 0x000000ff36527208 */ /* 0x000fe20000000000 */
[----:B------:R-:W-:Y:S01]  /*3560*/  IMAD.MOV.U32 R54, RZ, RZ, -0x105c611 ;  /* 0xfefa39efff367424 */ /* 0x000fe200078e00ff */
[----:B------:R-:W-:Y:S01]  /*3570*/  FSEL R83, R55, -1.75, P0 ;  /* 0xbfe0000037537808 */ /* 0x000fe20000000000 */
[----:B------:R-:W-:-:S03]  /*3580*/  IMAD.MOV.U32 R55, RZ, RZ, 0x3fe62e42 ;  /* 0x3fe62e42ff377424 */ /* 0x000fc600078e00ff */
[----:B------:R-:W-:Y:S02]  /*3590*/  FSETP.GEU.AND P0, PT, |R83|, 4.1917929649353027344, PT ;  /* 0x4086232b5300780b */ /* 0x000fe40003f0e200 */
[----:B------:R-:W-:-:S08]  /*35a0*/  DFMA R62, R82, R12, 6.75539944105574400000e+15 ;  /* 0x43380000523e742b */ /* 0x000fd0000000000c */
[----:B------:R-:W-:-:S08]  /*35b0*/  DADD R58, R62, -6.75539944105574400000e+15 ;  /* 0xc33800003e3a7429 */ /* 0x000fd00000000000 */
[----:B------:R-:W-:-:S08]  /*35c0*/  DFMA R60, R58, -R54, R82 ;  /* 0x800000363a3c722b */ /* 0x000fd00000000052 */
[----:B------:R-:W-:Y:S01]  /*35d0*/  DFMA R84, R58, -R56, R60 ;  /* 0x800000383a54722b */ /* 0x000fe2000000003c */
[----:B------:R-:W-:Y:S02]  /*35e0*/  IMAD.MOV.U32 R58, RZ, RZ, 0x69ce2bdf ;  /* 0x69ce2bdfff3a7424 */ /* 0x000fe400078e00ff */
[----:B------:R-:W-:Y:S02]  /*35f0*/  IMAD.MOV.U32 R59, RZ, RZ, 0x3e5ade15 ;  /* 0x3e5ade15ff3b7424 */ /* 0x000fe400078e00ff */
[----:B------:R-:W-:Y:S02]  /*3600*/  IMAD.MOV.U32 R60, RZ, RZ, -0x35dec16 ;  /* 0xfca213eaff3c7424 */ /* 0x000fe400078e00ff */
[----:B------:R-:W-:-:S06]  /*3610*/  IMAD.MOV.U32 R61, RZ, RZ, 0x3e928af3 ;  /* 0x3e928af3ff3d7424 */ /* 0x000fcc00078e00ff */
[----:B------:R-:W-:-:S08]  /*3620*/  DFMA R66, R84, R58, R60 ;  /* 0x0000003a5442722b */ /* 0x000fd0000000003c */
[----:B------:R-:W-:Y:S01]  /*3630*/  DFMA R68, R84, R66, R64 ;  /* 0x000000425444722b */ /* 0x000fe20000000040 */
[----:B------:R-:W-:Y:S02]  /*3640*/  IMAD.MOV.U32 R66, RZ, RZ, 0x7c89eb71 ;  /* 0x7c89eb71ff427424 */ /* 0x000fe400078e00ff */
[----:B------:R-:W-:-:S06]  /*3650*/  IMAD.MOV.U32 R67, RZ, RZ, 0x3efa0199 ;  /* 0x3efa0199ff437424 */ /* 0x000fcc00078e00ff */
[----:B------:R-:W-:Y:S01]  /*3660*/  DFMA R70, R84, R68, R66 ;  /* 0x000000445446722b */ /* 0x000fe20000000042 */
[----:B------:R-:W-:Y:S02]  /*3670*/  IMAD.MOV.U32 R68, RZ, RZ, 0x14761f65 ;  /* 0x14761f65ff447424 */ /* 0x000fe400078e00ff */
[----:B------:R-:W-:-:S06]  /*3680*/  IMAD.MOV.U32 R69, RZ, RZ, 0x3f2a01a0 ;  /* 0x3f2a01a0ff457424 */ /* 0x000fcc00078e00ff */
[----:B------:R-:W-:Y:S01]  /*3690*/  DFMA R72, R84, R70, R68 ;  /* 0x000000465448722b */ /* 0x000fe20000000044 */
[----:B------:R-:W-:Y:S01]  /*36a0*/  IMAD.MOV.U32 R70, RZ, RZ, 0x1852b7af ;  /* 0x1852b7afff467424 */ /* 0x000fe200078e00ff */
[----:B------:R-:W-:-:S06]  /*36b0*/  MOV R71, 0x3f56c16c ;  /* 0x3f56c16c00477802 */ /* 0x000fcc0000000f00 */
        /* <DEDUP_REMOVED lines=12> */
[----:B------:R-:W-:-:S08]  /*3780*/  DFMA R80, R84, R80, R78 ;  /* 0x000000505450722b */ /* 0x000fd0000000004e */
[----:B------:R-:W-:Y:S01]  /*3790*/  DFMA R86, R84, R80, 1 ;  /* 0x3ff000005456742b */ /* 0x000fe20000000050 */
[----:B------:R-:W-:-:S04]  /*37a0*/  IMAD.MOV.U32 R81, RZ, RZ, R89 ;  /* 0x000000ffff517224 */ /* 0x000fc800078e0059 */
[----:B------:R-:W-:-:S03]  /*37b0*/  VIADD R80, R81, 0xbfd9e604 ;  /* 0xbfd9e60451507836 */ /* 0x000fc60000000000 */
[----:B------:R-:W-:Y:S02]  /*37c0*/  DFMA R86, R84, R86, 1 ;  /* 0x3ff000005456742b */ /* 0x000fe40000000056 */
[----:B------:R-:W-:-:S08]  /*37d0*/  ISETP.GT.U32.AND P2, PT, R80, 0x799e603, PT ;  /* 0x0799e6035000780c */ /* 0x000fd00003f44070 */
[----:B------:R-:W-:Y:S01]  /*37e0*/  IMAD R85, R62, 0x100000, R87 ;  /* 0x001000003e557824 */ /* 0x000fe200078e0257 */
[----:B------:R-:W-:Y:S01]  /*37f0*/  MOV R84, R86 ;  /* 0x0000005600547202 */ /* 0x000fe20000000f00 */
[----:B------:R-:W-:Y:S06]  /*3800*/  @!P0 BRA `(.L_x_42) ;  /* 0x0000000000348947 */ /* 0x000fec0003800000 */
[----:B------:R-:W-:Y:S01]  /*3810*/  FSETP.GEU.AND P1, PT, |R83|, 4.2275390625, PT ;  /* 0x408748005300780b */ /* 0x000fe20003f2e200 */
[C---:B------:R-:W-:Y:S02]  /*3820*/  DADD R84, R82.reuse, +INF ;  /* 0x7ff0000052547429 */ /* 0x040fe40000000000 */
[----:B------:R-:W-:-:S08]  /*3830*/  DSETP.GEU.AND P0, PT, R82, RZ, PT ;  /* 0x000000ff5200722a */ /* 0x000fd00003f0e000 */
[----:B------:R-:W-:Y:S02]  /*3840*/  FSEL R84, R84, RZ, P0 ;  /* 0x000000ff54547208 */ /* 0x000fe40000000000 */
[----:B------:R-:W-:Y:S01]  /*3850*/  @!P1 LEA.HI R63, R62, R62, RZ, 0x1 ;  /* 0x0000003e3e3f9211 */ /* 0x000fe200078f08ff */
[----:B------:R-:W-:Y:S01]  /*3860*/  @!P1 IMAD.MOV.U32 R82, RZ, RZ, RZ ;  /* 0x000000ffff529224 */ /* 0x000fe200078e00ff */
[----:B------:R-:W-:Y:S02]  /*3870*/  FSEL R85, R85, RZ, P0 ;  /* 0x000000ff55557208 */ /* 0x000fe40000000000 */
[----:B------:R-:W-:-:S05]  /*3880*/  @!P1 SHF.R.S32.HI R63, RZ, 0x1, R63 ;  /* 0x00000001ff3f9819 */ /* 0x000fca000001143f */
[----:B------:R-:W-:Y:S02]  /*3890*/  @!P1 IMAD.IADD R62, R62, 0x1, -R63 ;  /* 0x000000013e3e9824 */ /* 0x000fe400078e0a3f */
[----:B------:R-:W-:-:S03]  /*38a0*/  @!P1 IMAD R63, R63, 0x100000, R87 ;  /* 0x001000003f3f9824 */ /* 0x000fc600078e0257 */
[----:B------:R-:W-:Y:S01]  /*38b0*/  @!P1 LEA R83, R62, 0x3ff00000, 0x14 ;  /* 0x3ff000003e539811 */ /* 0x000fe200078ea0ff */
[----:B------:R-:W-:-:S06]  /*38c0*/  @!P1 IMAD.MOV.U32 R62, RZ, RZ, R86 ;  /* 0x000000ffff3e9224 */ /* 0x000fcc00078e0056 */
[----:B------:R-:W-:-:S11]  /*38d0*/  @!P1 DMUL R84, R62, R82 ;  /* 0x000000523e549228 */ /* 0x000fd60000000000 */
.L_x_42:
[----:B------:R-:W-:Y:S05]  /*38e0*/  BSYNC.RECONVERGENT B2 ;  /* 0x0000000000027941 */ /* 0x000fea0003800200 */
.L_x_41:
[----:B------:R-:W-:Y:S01]  /*38f0*/  BSSY.RECONVERGENT B2, `(.L_x_43) ;  /* 0x000009f000027945 */ /* 0x000fe20003800200 */
[----:B------:R-:W-:-:S03]  /*3900*/  DMUL R50, R84, R50 ;  /* 0x0000003254327228 */ /* 0x000fc60000000000 */
[----:B------:R-:W-:Y:S08]  /*3910*/  @P2 BRA `(.L_x_44) ;  /* 0x0000000400a82947 */ /* 0x000ff00003800000 */
[----:B------:R-:W-:Y:S01]  /*3920*/  DMUL R62, |R14|, 0.5 ;  /* 0x3fe000000e3e7828 */ /* 0x000fe20000000200 */
[----:B------:R-:W0:Y:S01]  /*3930*/  MUFU.RCP64H R89, R81 ;  /* 0x0000005100597308 */ /* 0x000e220000001800 */
[----:B------:R-:W-:Y:S01]  /*3940*/  IMAD.MOV.U32 R88, RZ, RZ, RZ ;  /* 0x000000ffff587224 */ /* 0x000fe200078e00ff */
[----:B------:R-:W-:Y:S05]  /*3950*/  BSSY.RECONVERGENT B3, `(.L_x_45) ;  /* 0x0000026000037945 */ /* 0x000fea0003800200 */
[----:B------:R-:W-:Y:S02]  /*3960*/  DFMA R82, R62, R12, 6.75539944105574400000e+15 ;  /* 0x433800003e52742b */ /* 0x000fe4000000000c */
[----:B------:R-:W-:-:S06]  /*3970*/  FSETP.GEU.AND P0, PT, |R63|, 4.1917929649353027344, PT ;  /* 0x4086232b3f00780b */ /* 0x000fcc0003f0e200 */
[----:B------:R-:W-:Y:S02]  /*3980*/  DADD R84, R82, -6.75539944105574400000e+15 ;  /* 0xc338000052547429 */ /* 0x000fe40000000000 */
[----:B0-----:R-:W-:-:S06]  /*3990*/  DFMA R90, -|R14|, R88, 1 ;  /* 0x3ff000000e5a742b */ /* 0x001fcc0000000358 */
[----:B------:R-:W-:-:S08]  /*39a0*/  DFMA R86, R84, -R54, R62 ;  /* 0x800000365456722b */ /* 0x000fd0000000003e */
[----:B------:R-:W-:-:S08]  /*39b0*/  DFMA R86, R84, -R56, R86 ;  /* 0x800000385456722b */ /* 0x000fd00000000056 */
[----:B------:R-:W-:-:S08]  /*39c0*/  DFMA R84, R86, R58, R60 ;  /* 0x0000003a5654722b */ /* 0x000fd0000000003c */
        /* <DEDUP_REMOVED lines=8> */
[----:B------:R-:W-:-:S08]  /*3a50*/  DFMA R84, R86, R84, 1 ;  /* 0x3ff000005654742b */ /* 0x000fd00000000054 */
[----:B------:R-:W-:Y:S02]  /*3a60*/  DFMA R92, R86, R84, 1 ;  /* 0x3ff00000565c742b */ /* 0x000fe40000000054 */
[----:B------:R-:W-:-:S08]  /*3a70*/  DFMA R86, R90, R90, R90 ;  /* 0x0000005a5a56722b */ /* 0x000fd0000000005a */
[----:B------:R-:W-:Y:S01]  /*3a80*/  DFMA R86, R88, R86, R88 ;  /* 0x000000565856722b */ /* 0x000fe20000000058 */
[----:B------:R-:W-:Y:S01]  /*3a90*/  LEA R85, R82, R93, 0x14 ;  /* 0x0000005d52557211 */ /* 0x000fe200078ea0ff */
[----:B------:R-:W-:Y:S02]  /*3aa0*/  IMAD.MOV.U32 R88, RZ, RZ, 0x4ff37461 ;  /* 0x4ff37461ff587424 */ /* 0x000fe400078e00ff */
[----:B------:R-:W-:Y:S02]  /*3ab0*/  IMAD.MOV.U32 R89, RZ, RZ, 0x41ffefdd ;  /* 0x41ffefddff597424 */ /* 0x000fe400078e00ff */
[----:B------:R-:W-:Y:S01]  /*3ac0*/  IMAD.MOV.U32 R84, RZ, RZ, R92 ;  /* 0x000000ffff547224 */ /* 0x000fe200078e005c */
[----:B------:R-:W-:Y:S06]  /*3ad0*/  @!P0 BRA `(.L_x_46) ;  /* 0x0000000000348947 */ /* 0x000fec0003800000 */
[----:B------:R-:W-:Y:S01]  /*3ae0*/  FSETP.GEU.AND P1, PT, |R63|, 4.2275390625, PT ;  /* 0x408748003f00780b */ /* 0x000fe20003f2e200 */
[C---:B------:R-:W-:Y:S02]  /*3af0*/  DADD R84, R62.reuse, +INF ;  /* 0x7ff000003e547429 */ /* 0x040fe40000000000 */
[----:B------:R-:W-:-:S08]  /*3b00*/  DSETP.GEU.AND P0, PT, R62, RZ, PT ;  /* 0x000000ff3e00722a */ /* 0x000fd00003f0e000 */
[----:B------:R-:W-:Y:S02]  /*3b10*/  FSEL R84, R84, RZ, P0 ;  /* 0x000000ff54547208 */ /* 0x000fe40000000000 */
[----:B------:R-:W-:Y:S02]  /*3b20*/  @!P1 LEA.HI R80, R82, R82, RZ, 0x1 ;  /* 0x0000005252509211 */ /* 0x000fe400078f08ff */
[----:B------:R-:W-:Y:S02]  /*3b30*/  @!P1 MOV R62, R92 ;  /* 0x0000005c003e9202 */ /* 0x000fe40000000f00 */
[----:B------:R-:W-:Y:S02]  /*3b40*/  @!P1 SHF.R.S32.HI R63, RZ, 0x1, R80 ;  /* 0x00000001ff3f9819 */ /* 0x000fe40000011450 */
[----:B------:R-:W-:-:S03]  /*3b50*/  FSEL R85, R85, RZ, P0 ;  /* 0x000000ff55557208 */ /* 0x000fc60000000000 */
[----:B------:R-:W-:Y:S02]  /*3b60*/  @!P1 IMAD.IADD R82, R82, 0x1, -R63 ;  /* 0x0000000152529824 */ /* 0x000fe400078e0a3f */
[----:B------:R-:W-:-:S03]  /*3b70*/  @!P1 IMAD R63, R63, 0x100000, R93 ;  /* 0x001000003f3f9824 */ /* 0x000fc600078e025d */
[----:B------:R-:W-:Y:S01]  /*3b80*/  @!P1 LEA R83, R82, 0x3ff00000, 0x14 ;  /* 0x3ff0000052539811 */ /* 0x000fe200078ea0ff */
[----:B------:R-:W-:-:S06]  /*3b90*/  @!P1 IMAD.MOV.U32 R82, RZ, RZ, RZ ;  /* 0x000000ffff529224 */ /* 0x000fcc00078e00ff */
[----:B------:R-:W-:-:S11]  /*3ba0*/  @!P1 DMUL R84, R62, R82 ;  /* 0x000000523e549228 */ /* 0x000fd60000000000 */
.L_x_46:
[----:B------:R-:W-:Y:S05]  /*3bb0*/  BSYNC.RECONVERGENT B3 ;  /* 0x0000000000037941 */ /* 0x000fea0003800200 */
.L_x_45:
[----:B------:R-:W-:Y:S01]  /*3bc0*/  UMOV UR20, 0xfc237b1d ;  /* 0xfc237b1d00147882 */ /* 0x000fe20000000000 */
[----:B------:R-:W-:Y:S01]  /*3bd0*/  UMOV UR21, 0x41f2f851 ;  /* 0x41f2f85100157882 */ /* 0x000fe20000000000 */
[----:B------:R-:W-:Y:S01]  /*3be0*/  IMAD.MOV.U32 R92, RZ, RZ, 0x0 ;  /* 0x00000000ff5c7424 */ /* 0x000fe200078e00ff */
[----:B------:R-:W-:Y:S01]  /*3bf0*/  DFMA R62, R86, UR20, R88 ;  /* 0x00000014563e7c2b */ /* 0x000fe20008000058 */
[----:B------:R-:W-:Y:S01]  /*3c00*/  UMOV UR20, 0x7f57f70 ;  /* 0x07f57f7000147882 */ /* 0x000fe20000000000 */
[----:B------:R-:W-:Y:S01]  /*3c10*/  UMOV UR21, 0x41fa8a19 ;  /* 0x41fa8a1900157882 */ /* 0x000fe20000000000 */
[----:B------:R-:W-:-:S05]  /*3c20*/  IMAD.MOV.U32 R93, RZ, RZ, 0x3fd80000 ;  /* 0x3fd80000ff5d7424 */ /* 0x000fca00078e00ff */
[----:B------:R-:W-:Y:S01]  /*3c30*/  DFMA R62, R86, R62, -UR20 ;  /* 0x80000014563e7e2b */ /* 0x000fe2000800003e */
[----:B------:R-:W-:Y:S01]  /*3c40*/  UMOV UR20, 0x52851c22 ;  /* 0x52851c2200147882 */ /* 0x000fe20000000000 */
[----:B------:R-:W-:-:S06]  /*3c50*/  UMOV UR21, 0x41e10b68 ;  /* 0x41e10b6800157882 */ /* 0x000fcc0000000000 */
[----:B------:R-:W-:Y:S01]  /*3c60*/  DFMA R62, R86, R62, UR20 ;  /* 0x00000014563e7e2b */ /* 0x000fe2000800003e */
[----:B------:R-:W-:Y:S01]  /*3c70*/  UMOV UR20, 0x57ccb350 ;  /* 0x57ccb35000147882 */ /* 0x000fe20000000000 */
[----:B------:R-:W-:-:S06]  /*3c80*/  UMOV UR21, 0x41b925fc ;  /* 0x41b925fc00157882 */ /* 0x000fcc0000000000 */
        /* <DEDUP_REMOVED lines=23> */
[----:B------:R-:W0:Y:S01]  /*3e00*/  MUFU.RSQ64H R63, R81 ;  /* 0x00000051003f7308 */ /* 0x000e220000001c00 */
[----:B------:R-:W-:Y:S01]  /*3e10*/  UMOV UR21, 0x3fb6aa7c ;  /* 0x3fb6aa7c00157882 */ /* 0x000fe20000000000 */
[----:B------:R-:W-:-:S04]  /*3e20*/  IMAD.MOV.U32 R62, RZ, RZ, RZ ;  /* 0x000000ffff3e7224 */ /* 0x000fc800078e00ff */
[----:B------:R-:W-:Y:S01]  /*3e30*/  DFMA R82, R86, R82, UR20 ;  /* 0x0000001456527e2b */ /* 0x000fe20008000052 */
[----:B------:R-:W-:Y:S01]  /*3e40*/  UMOV UR20, 0x735a091e ;  /* 0x735a091e00147882 */ /* 0x000fe20000000000 */
[----:B------:R-:W-:-:S06]  /*3e50*/  UMOV UR21, 0x3fa6eac2 ;  /* 0x3fa6eac200157882 */ /* 0x000fcc0000000000 */
[----:B------:R-:W-:Y:S01]  /*3e60*/  DFMA R88, R86, R82, UR20 ;  /* 0x0000001456587e2b */ /* 0x000fe20008000052 */
[----:B------:R-:W-:Y:S01]  /*3e70*/  UMOV UR20, 0x90561e71 ;  /* 0x90561e7100147882 */ /* 0x000fe20000000000 */
[----:B------:R-:W-:Y:S01]  /*3e80*/  UMOV UR21, 0x3f9debaa ;  /* 0x3f9debaa00157882 */ /* 0x000fe20000000000 */
[----:B0-----:R-:W-:-:S05]  /*3e90*/  DMUL R82, R62, R62 ;  /* 0x0000003e3e527228 */ /* 0x001fca0000000000 */
[----:B------:R-:W-:Y:S01]  /*3ea0*/  DFMA R88, R86, R88, UR20 ;  /* 0x0000001456587e2b */ /* 0x000fe20008000058 */
[----:B------:R-:W-:Y:S01]  /*3eb0*/  UMOV UR20, 0xdfd23f70 ;  /* 0xdfd23f7000147882 */ /* 0x000fe20000000000 */
[----:B------:R-:W-:Y:S01]  /*3ec0*/  UMOV UR21, 0x3f9cb94d ;  /* 0x3f9cb94d00157882 */ /* 0x000fe20000000000 */
[----:B------:R-:W-:-:S05]  /*3ed0*/  DFMA R82, |R14|, -R82, 1 ;  /* 0x3ff000000e52742b */ /* 0x000fca0000000a52 */
[----:B------:R-:W-:Y:S01]  /*3ee0*/  DFMA R90, R86, R88, UR20 ;  /* 0x00000014565a7e2b */ /* 0x000fe20008000058 */
[----:B------:R-:W-:Y:S01]  /*3ef0*/  UMOV UR20, 0x33d30179 ;  /* 0x33d3017900147882 */ /* 0x000fe20000000000 */
[----:B------:R-:W-:Y:S01]  /*3f00*/  UMOV UR21, 0x3fa98845 ;  /* 0x3fa9884500157882 */ /* 0x000fe20000000000 */
[----:B------:R-:W-:Y:S02]  /*3f10*/  DFMA R88, R82, R92, 0.5 ;  /* 0x3fe000005258742b */ /* 0x000fe4000000005c */
[----:B------:R-:W-:-:S03]  /*3f20*/  DMUL R82, R62, R82 ;  /* 0x000000523e527228 */ /* 0x000fc60000000000 */
[----:B------:R-:W-:Y:S01]  /*3f30*/  DFMA R90, R86, R90, UR20 ;  /* 0x00000014565a7e2b */ /* 0x000fe2000800005a */
[----:B------:R-:W-:Y:S01]  /*3f40*/  UMOV UR20, 0x33d43657 ;  /* 0x33d4365700147882 */ /* 0x000fe20000000000 */
[----:B------:R-:W-:-:S03]  /*3f50*/  UMOV UR21, 0x3fd98845 ;  /* 0x3fd9884500157882 */ /* 0x000fc60000000000 */
[----:B------:R-:W-:-:S03]  /*3f60*/  DFMA R82, R82, R88, R62 ;  /* 0x000000585252722b */ /* 0x000fc6000000003e */
[----:B------:R-:W-:-:S08]  /*3f70*/  DFMA R90, R86, R90, UR20 ;  /* 0x00000014565a7e2b */ /* 0x000fd0000800005a */
[----:B------:R-:W-:-:S08]  /*3f80*/  DMUL R82, R82, R90 ;  /* 0x0000005a52527228 */ /* 0x000fd00000000000 */
[----:B------:R-:W-:-:S08]  /*3f90*/  DMUL R82, R82, R84 ;  /* 0x0000005452527228 */ /* 0x000fd00000000000 */
[----:B------:R-:W-:Y:S01]  /*3fa0*/  DMUL R62, R82, R84 ;  /* 0x00000054523e7228 */ /* 0x000fe20000000000 */
[----:B------:R-:W-:Y:S10]  /*3fb0*/  BRA `(.L_x_47) ;  /* 0x0000000000c87947 */ /* 0x000ff40003800000 */
.L_x_44:
[----:B------:R-:W-:Y:S01]  /*3fc0*/  DMUL R62, R14, R14 ;  /* 0x0000000e0e3e7228 */ /* 0x000fe20000000000 */
[----:B------:R-:W-:Y:S01]  /*3fd0*/  IMAD.MOV.U32 R82, RZ, RZ, 0x50ab516f ;  /* 0x50ab516fff527424 */ /* 0x000fe200078e00ff */
[----:B------:R-:W-:Y:S01]  /*3fe0*/  MOV R83, 0x3858c41d ;  /* 0x3858c41d00537802 */ /* 0x000fe20000000f00 */
[----:B------:R-:W-:Y:S01]  /*3ff0*/  UMOV UR20, 0x92957da6 ;  /* 0x92957da600147882 */ /* 0x000fe20000000000 */
[----:B------:R-:W-:-:S04]  /*4000*/  UMOV UR21, 0x37d4d7f5 ;  /* 0x37d4d7f500157882 */ /* 0x000fc80000000000 */
        /* <DEDUP_REMOVED lines=43> */
[----:B------:R-:W-:-:S08]  /*42c0*/  DFMA R82, R62, R82, 0.25 ;  /* 0x3fd000003e52742b */ /* 0x000fd00000000052 */
[----:B------:R-:W-:-:S11]  /*42d0*/  DFMA R62, R62, R82, 1 ;  /* 0x3ff000003e3e742b */ /* 0x000fd60000000052 */
.L_x_47:
[----:B------:R-:W-:Y:S05]  /*42e0*/  BSYNC.RECONVERGENT B2 ;  /* 0x0000000000027941 */ /* 0x000fea0003800200 */
.L_x_43:
[----:B------:R-:W-:Y:S01]  /*42f0*/  VIADD R80, R81, 0xbfda0000 ;  /* 0xbfda000051507836 */ /* 0x000fe20000000000 */
[----:B------:R-:W-:Y:S01]  /*4300*/  DMUL R48, R48, UR12 ;  /* 0x0000000c30307c28 */ /* 0x000fe20008000000 */
[----:B------:R-:W-:Y:S03]  /*4310*/  BSSY.RECONVERGENT B2, `(.L_x_48) ;  /* 0x00000a2000027945 */ /* 0x000fe60003800200 */
[----:B------:R-:W-:-:S04]  /*4320*/  ISETP.GT.U32.AND P0, PT, R80, 0x799ffff, PT ;  /* 0x0799ffff5000780c */ /* 0x000fc80003f04070 */
[----:B------:R-:W-:-:S09]  /*4330*/  DFMA R48, R32, UR16, R48 ;  /* 0x0000001020307c2b */ /* 0x000fd20008000030 */
[----:B------:R-:W-:Y:S05]  /*4340*/  @P0 BRA `(.L_x_49) ;  /* 0x0000000400ac0947 */ /* 0x000fea0003800000 */
[----:B------:R-:W-:Y:S01]  /*4350*/  DMUL R82, |R14|, 0.5 ;  /* 0x3fe000000e527828 */ /* 0x000fe20000000200 */
[----:B------:R-:W-:Y:S07]  /*4360*/  BSSY.RECONVERGENT B3, `(.L_x_50) ;  /* 0x0000028000037945 */ /* 0x000fee0003800200 */
[----:B------:R-:W-:Y:S02]  /*4370*/  DFMA R12, R82, R12, 6.75539944105574400000e+15 ;  /* 0x43380000520c742b */ /* 0x000fe4000000000c */
[----:B------:R-:W-:-:S06]  /*4380*/  FSETP.GEU.AND P0, PT, |R83|, 4.1917929649353027344, PT ;  /* 0x4086232b5300780b */ /* 0x000fcc0003f0e200 */
[----:B------:R-:W-:-:S08]  /*4390*/  DADD R84, R12, -6.75539944105574400000e+15 ;  /* 0xc33800000c547429 */ /* 0x000fd00000000000 */
[----:B------:R-:W-:-:S08]  /*43a0*/  DFMA R54, R84, -R54, R82 ;  /* 0x800000365436722b */ /* 0x000fd00000000052 */
[----:B------:R-:W-:Y:S01]  /*43b0*/  DFMA R54, R84, -R56, R54 ;  /* 0x800000385436722b */ /* 0x000fe20000000036 */
[----:B------:R-:W0:Y:S01]  /*43c0*/  MUFU.RCP64H R57, R81 ;  /* 0x0000005100397308 */ /* 0x000e220000001800 */
[----:B------:R-:W-:-:S06]  /*43d0*/  IMAD.MOV.U32 R56, RZ, RZ, RZ ;  /* 0x000000ffff387224 */ /* 0x000fcc00078e00ff */
[----:B------:R-:W-:-:S08]  /*43e0*/  DFMA R58, R54, R58, R60 ;  /* 0x0000003a363a722b */ /* 0x000fd0000000003c */
[----:B------:R-:W-:Y:S02]  /*43f0*/  DFMA R58, R54, R58, R64 ;  /* 0x0000003a363a722b */ /* 0x000fe40000000040 */
[----:B0-----:R-:W-:-:S06]  /*4400*/  DFMA R60, -|R14|, R56, 1 ;  /* 0x3ff000000e3c742b */ /* 0x001fcc0000000338 */
[----:B------:R-:W-:Y:S02]  /*4410*/  DFMA R58, R54, R58, R66 ;  /* 0x0000003a363a722b */ /* 0x000fe40000000042 */
[----:B------:R-:W-:-:S06]  /*4420*/  DFMA R60, R60, R60, R60 ;  /* 0x0000003c3c3c722b */ /* 0x000fcc000000003c */
[----:B------:R-:W-:Y:S02]  /*4430*/  DFMA R58, R54, R58, R68 ;  /* 0x0000003a363a722b */ /* 0x000fe40000000044 */
[----:B------:R-:W-:Y:S01]  /*4440*/  DFMA R56, R56, R60, R56 ;  /* 0x0000003c3838722b */ /* 0x000fe20000000038 */
[----:B------:R-:W-:Y:S02]  /*4450*/  IMAD.MOV.U32 R60, RZ, RZ, -0x597efbda ;  /* 0xa6810426ff3c7424 */ /* 0x000fe400078e00ff */
[----:B------:R-:W-:-:S03]  /*4460*/  IMAD.MOV.U32 R61, RZ, RZ, 0x420a9923 ;  /* 0x420a9923ff3d7424 */ /* 0x000fc600078e00ff */
[----:B------:R-:W-:-:S08]  /*4470*/  DFMA R58, R54, R58, R70 ;  /* 0x0000003a363a722b */ /* 0x000fd00000000046 */
[----:B------:R-:W-:-:S08]  /*4480*/  DFMA R58, R54, R58, R72 ;  /* 0x0000003a363a722b */ /* 0x000fd00000000048 */
[----:B------:R-:W-:-:S08]  /*4490*/  DFMA R58, R54, R58, R74 ;  /* 0x0000003a363a722b */ /* 0x000fd0000000004a */
[----:B------:R-:W-:-:S08]  /*44a0*/  DFMA R58, R54, R58, R76 ;  /* 0x0000003a363a722b */ /* 0x000fd0000000004c */
[----:B------:R-:W-:-:S08]  /*44b0*/  DFMA R58, R54, R58, R78 ;  /* 0x0000003a363a722b */ /* 0x000fd0000000004e */
[----:B------:R-:W-:-:S08]  /*44c0*/  DFMA R58, R54, R58, 1 ;  /* 0x3ff00000363a742b */ /* 0x000fd0000000003a */
[----:B------:R-:W-:-:S10]  /*44d0*/  DFMA R58, R54, R58, 1 ;  /* 0x3ff00000363a742b */ /* 0x000fd4000000003a */
[----:B------:R-:W-:Y:S01]  /*44e0*/  IMAD R55, R12, 0x100000, R59 ;  /* 0x001000000c377824 */ /* 0x000fe200078e023b */
[----:B------:R-:W-:Y:S01]  /*44f0*/  MOV R54, R58 ;  /* 0x0000003a00367202 */ /* 0x000fe20000000f00 */
[----:B------:R-:W-:Y:S06]  /*4500*/  @!P0 BRA `(.L_x_51) ;  /* 0x0000000000348947 */ /* 0x000fec0003800000 */
[----:B------:R-:W-:Y:S01]  /*4510*/  FSETP.GEU.AND P1, PT, |R83|, 4.2275390625, PT ;  /* 0x408748005300780b */ /* 0x000fe20003f2e200 */
[C---:B------:R-:W-:Y:S02]  /*4520*/  DADD R54, R82.reuse, +INF ;  /* 0x7ff0000052367429 */ /* 0x040fe40000000000 */
[----:B------:R-:W-:-:S08]  /*4530*/  DSETP.GEU.AND P0, PT, R82, RZ, PT ;  /* 0x000000ff5200722a */ /* 0x000fd00003f0e000 */
[----:B------:R-:W-:Y:S02]  /*4540*/  FSEL R54, R54, RZ, P0 ;  /* 0x000000ff36367208 */ /* 0x000fe40000000000 */
[----:B------:R-:W-:Y:S02]  /*4550*/  @!P1 LEA.HI R13, R12, R12, RZ, 0x1 ;  /* 0x0000000c0c0d9211 */ /* 0x000fe400078f08ff */
[----:B------:R-:W-:Y:S02]  /*4560*/  FSEL R55, R55, RZ, P0 ;  /* 0x000000ff37377208 */ /* 0x000fe40000000000 */
[----:B------:R-:W-:-:S05]  /*4570*/  @!P1 SHF.R.S32.HI R13, RZ, 0x1, R13 ;  /* 0x00000001ff0d9819 */ /* 0x000fca000001140d */
[----:B------:R-:W-:Y:S02]  /*4580*/  @!P1 IMAD.IADD R12, R12, 0x1, -R13 ;  /* 0x000000010c0c9824 */ /* 0x000fe400078e0a0d */
[----:B------:R-:W-:-:S03]  /*4590*/  @!P1 IMAD R13, R13, 0x100000, R59 ;  /* 0x001000000d0d9824 */ /* 0x000fc600078e023b */
[----:B------:R-:W-:Y:S01]  /*45a0*/  @!P1 LEA R59, R12, 0x3ff00000, 0x14 ;  /* 0x3ff000000c3b9811 */ /* 0x000fe200078ea0ff */
[----:B------:R-:W-:Y:S02]  /*45b0*/  @!P1 IMAD.MOV.U32 R12, RZ, RZ, R58 ;  /* 0x000000ffff0c9224 */ /* 0x000fe400078e003a */
[----:B------:R-:W-:-:S06]  /*45c0*/  @!P1 IMAD.MOV.U32 R58, RZ, RZ, RZ ;  /* 0x000000ffff3a9224 */ /* 0x000fcc00078e00ff */
[----:B------:R-:W-:-:S11]  /*45d0*/  @!P1 DMUL R54, R12, R58 ;  /* 0x0000003a0c369228 */ /* 0x000fd60000000000 */
.L_x_51:
[----:B------:R-:W-:Y:S05]  /*45e0*/  BSYNC.RECONVERGENT B3 ;  /* 0x0000000000037941 */ /* 0x000fea0003800200 */
.L_x_50:
[----:B------:R-:W-:Y:S01]  /*45f0*/  UMOV UR20, 0xa7e5a092 ;  /* 0xa7e5a09200147882 */ /* 0x000fe20000000000 */
[----:B------:R-:W-:Y:S01]  /*4600*/  UMOV UR21, 0x41d8729d ;  /* 0x41d8729d00157882 */ /* 0x000fe20000000000 */
[----:B------:R-:W0:Y:S01]  /*4610*/  MUFU.RSQ64H R59, R81 ;  /* 0x00000051003b7308 */ /* 0x000e220000001c00 */
[----:B------:R-:W-:Y:S01]  /*4620*/  DFMA R12, R56, UR20, -R60 ;  /* 0x00000014380c7c2b */ /* 0x000fe2000800083c */
[----:B------:R-:W-:Y:S01]  /*4630*/  UMOV UR20, 0xb3c5ffe0 ;  /* 0xb3c5ffe000147882 */ /* 0x000fe20000000000 */
[----:B------:R-:W-:Y:S01]  /*4640*/  UMOV UR21, 0x42015d3d ;  /* 0x42015d3d00157882 */ /* 0x000fe20000000000 */
[----:B------:R-:W-:Y:S01]  /*4650*/  IMAD.MOV.U32 R58, RZ, RZ, RZ ;  /* 0x000000ffff3a7224 */ /* 0x000fe200078e00ff */
[----:B------:R-:W-:Y:S01]  /*4660*/  MOV R64, 0x0 ;  /* 0x0000000000407802 */ /* 0x000fe20000000f00 */
[----:B------:R-:W-:-:S03]  /*4670*/  IMAD.MOV.U32 R65, RZ, RZ, 0x3fd80000 ;  /* 0x3fd80000ff417424 */ /* 0x000fc600078e00ff */
[----:B------:R-:W-:Y:S01]  /*4680*/  DFMA R12, R56, R12, UR20 ;  /* 0x00000014380c7e2b */ /* 0x000fe2000800000c */
[----:B------:R-:W-:Y:S01]  /*4690*/  UMOV UR20, 0x9a3913c1 ;  /* 0x9a3913c100147882 */ /* 0x000fe20000000000 */
[----:B------:R-:W-:-:S06]  /*46a0*/  UMOV UR21, 0x41e4d2d8 ;  /* 0x41e4d2d800157882 */ /* 0x000fcc0000000000 */
[----:B------:R-:W-:Y:S01]  /*46b0*/  DFMA R12, R56, R12, -UR20 ;  /* 0x80000014380c7e2b */ /* 0x000fe2000800000c */
[----:B------:R-:W-:Y:S01]  /*46c0*/  UMOV UR20, 0x9b080398 ;  /* 0x9b08039800147882 */ /* 0x000fe20000000000 */
[----:B------:R-:W-:Y:S01]  /*46d0*/  UMOV UR21, 0x41bdcdff ;  /* 0x41bdcdff00157882 */ /* 0x000fe20000000000 */
[----:B0-----:R-:W-:-:S05]  /*46e0*/  DMUL R60, R58, R58 ;  /* 0x0000003a3a3c7228 */ /* 0x001fca0000000000 */
[----:B------:R-:W-:Y:S01]  /*46f0*/  DFMA R12, R56, R12, UR20 ;  /* 0x00000014380c7e2b */ /* 0x000fe2000800000c */
[----:B------:R-:W-:Y:S01]  /*4700*/  UMOV UR20, 0x1fb2ff9 ;  /* 0x01fb2ff900147882 */ /* 0x000fe20000000000 */
[----:B------:R-:W-:Y:S01]  /*4710*/  UMOV UR21, 0x418c5f2e ;  /* 0x418c5f2e00157882 */ /* 0x000fe20000000000 */
[----:B------:R-:W-:-:S05]  /*4720*/  DFMA R60, |R14|, -R60, 1 ;  /* 0x3ff000000e3c742b */ /* 0x000fca0000000a3c */
[----:B------:R-:W-:Y:S01]  /*4730*/  DFMA R12, R56, R12, -UR20 ;  /* 0x80000014380c7e2b */ /* 0x000fe2000800000c */
        /* <DEDUP_REMOVED lines=38> */
[----:B------:R-:W-:-:S08]  /*49a0*/  DFMA R12, R56, R12, UR20 ;  /* 0x00000014380c7e2b */ /* 0x000fd0000800000c */
[----:B------:R-:W-:-:S08]  /*49b0*/  DMUL R12, R60, R12 ;  /* 0x0000000c3c0c7228 */ /* 0x000fd00000000000 */
[----:B------:R-:W-:-:S08]  /*49c0*/  DMUL R12, R12, R54 ;  /* 0x000000360c0c7228 */ /* 0x000fd00000000000 */
[----:B------:R-:W-:-:S10]  /*49d0*/  DMUL R12, R12, R54 ;  /* 0x000000360c0c7228 */ /* 0x000fd40000000000 */
[----:B------:R-:W-:Y:S01]  /*49e0*/  LOP3.LUT R13, R13, 0x80000000, R15, 0xb8, !PT ;  /* 0x800000000d0d7812 */ /* 0x000fe200078eb80f */
[----:B------:R-:W-:Y:S06]  /*49f0*/  BRA `(.L_x_52) ;  /* 0x0000000000cc7947 */ /* 0x000fec0003800000 */
.L_x_49:
[C---:B------:R-:W-:Y:S01]  /*4a00*/  DMUL R12, R14.reuse, R14 ;  /* 0x0000000e0e0c7228 */ /* 0x040fe20000000000 */
[----:B------:R-:W-:Y:S01]  /*4a10*/  IMAD.MOV.U32 R54, RZ, RZ, -0x3d76e750 ;  /* 0xc28918b0ff367424 */ /* 0x000fe200078e00ff */
[----:B------:R-:W-:Y:S01]  /*4a20*/  UMOV UR20, 0xe367973f ;  /* 0xe367973f00147882 */ /* 0x000fe20000000000 */
[----:B------:R-:W-:Y:S01]  /*4a30*/  IMAD.MOV.U32 R55, RZ, RZ, 0x38a76b71 ;  /* 0x38a76b71ff377424 */ /* 0x000fe200078e00ff */
[----:B------:R-:W-:Y:S01]  /*4a40*/  UMOV UR21, 0x38268d52 ;  /* 0x38268d5200157882 */ /* 0x000fe20000000000 */
[----:B------:R-:W-:-:S04]  /*4a50*/  DMUL R56, R14, 0.5 ;  /* 0x3fe000000e387828 */ /* 0x000fc80000000000 */
        /* <DEDUP_REMOVED lines=43> */
[----:B------:R-:W-:-:S08]  /*4d10*/  DMUL R12, R12, R54 ;  /* 0x000000360c0c7228 */ /* 0x000fd00000000000 */
[----:B------:R-:W-:-:S11]  /*4d20*/  DFMA R12, R14, R12, R56 ;  /* 0x0000000c0e0c722b */ /* 0x000fd60000000038 */
.L_x_52:
[----:B------:R-:W-:Y:S05]  /*4d30*/  BSYNC.RECONVERGENT B2 ;  /* 0x0000000000027941 */ /* 0x000fea0003800200 */
.L_x_48:
[----:B------:R-:W0:Y:S01]  /*4d40*/  MUFU.RCP64H R55, R15 ;  /* 0x0000000f00377308 */ /* 0x000e220000001800 */
[----:B------:R-:W-:Y:S01]  /*4d50*/  IMAD.MOV.U32 R54, RZ, RZ, 0x1 ;  /* 0x00000001ff367424 */ /* 0x000fe200078e00ff */
[----:B------:R-:W-:Y:S01]  /*4d60*/  DMUL R48, R48, UR14 ;  /* 0x0000000e30307c28 */ /* 0x000fe20008000000 */
[----:B------:R-:W-:Y:S07]  /*4d70*/  BSSY.RECONVERGENT B3, `(.L_x_53) ;  /* 0x0000014000037945 */ /* 0x000fee0003800200 */
[----:B------:R-:W-:-:S02]  /*4d80*/  DMUL R58, R48, R12 ;  /* 0x0000000c303a7228 */ /* 0x000fc40000000000 */
[----:B0-----:R-:W-:-:S08]  /*4d90*/  DFMA R56, -R14, R54, 1 ;  /* 0x3ff000000e38742b */ /* 0x001fd00000000136 */
[----:B------:R-:W-:Y:S01]  /*4da0*/  FSETP.GEU.AND P1, PT, |R59|, 6.5827683646048100446e-37, PT ;  /* 0x036000003b00780b */ /* 0x000fe20003f2e200 */
[----:B------:R-:W-:-:S08]  /*4db0*/  DFMA R56, R56, R56, R56 ;  /* 0x000000383838722b */ /* 0x000fd00000000038 */
[----:B------:R-:W-:-:S08]  /*4dc0*/  DFMA R56, R54, R56, R54 ;  /* 0x000000383638722b */ /* 0x000fd00000000036 */
[----:B------:R-:W-:-:S08]  /*4dd0*/  DFMA R54, -R14, R56, 1 ;  /* 0x3ff000000e36742b */ /* 0x000fd00000000138 */
        /* <DEDUP_REMOVED lines=8> */
[----:B------:R-:W-:Y:S02]  /*4e60*/  MOV R57, R15 ;  /* 0x0000000f00397202 */ /* 0x000fe40000000f00 */
[----:B------:R-:W-:-:S07]  /*4e70*/  MOV R64, 0x4e90 ;  /* 0x00004e9000407802 */ /* 0x000fce0000000f00 */
[----:B------:R-:W-:Y:S05]  /*4e80*/  CALL.REL.NOINC `($__internal_0_$__cuda_sm20_div_rn_f64_full) ;  /* 0x0000005c00107944 */ /* 0x000fea0003c00000 */
[----:B------:R-:W-:Y:S02]  /*4e90*/  IMAD.MOV.U32 R12, RZ, RZ, R68 ;  /* 0x000000ffff0c7224 */ /* 0x000fe400078e0044 */
[----:B------:R-:W-:-:S07]  /*4ea0*/  IMAD.MOV.U32 R13, RZ, RZ, R69 ;  /* 0x000000ffff0d7224 */ /* 0x000fce00078e0045 */
.L_x_54:
[----:B------:R-:W-:Y:S05]  /*4eb0*/  BSYNC.RECONVERGENT B3 ;  /* 0x0000000000037941 */ /* 0x000fea0003800200 */
.L_x_53:
[----:B------:R-:W-:-:S08]  /*4ec0*/  DADD R62, R12, R62 ;  /* 0x000000000c3e7229 */ /* 0x000fd0000000003e */
[----:B------:R-:W-:-:S11]  /*4ed0*/  DMUL R48, R50, R62 ;  /* 0x0000003e32307228 */ /* 0x000fd60000000000 */
.L_x_30:
[----:B01234-:R-:W-:Y:S05]  /*4ee0*/  BSYNC.RECONVERGENT B1 ;  /* 0x0000000000017941 */ /* 0x01ffea0003800200 */
.L_x_28:
[----:B------:R-:W-:-:S06]  /*4ef0*/  LEA R50, R52, UR4, 0x3 ;  /* 0x0000000434327c11 */ /* 0x000fcc000f8e18ff */
[----:B------:R-:W5:Y:S01]  /*4f00*/  LDL.64 R50, [R50] ;  /* 0x0000000032327983 */ /* 0x000f620000100a00 */
[----:B------:R-:W0:Y:S01]  /*4f10*/  MUFU.RCP64H R13, 6 ;  /* 0x40180000000d7908 */ /* 0x000e220000001800 */
[----:B------:R-:W-:Y:S01]  /*4f20*/  IMAD.MOV.U32 R54, RZ, RZ, 0x0 ;  /* 0x00000000ff367424 */ /* 0x000fe200078e00ff */
[----:B------:R-:W-:Y:S01]  /*4f30*/  FSETP.GEU.AND P1, PT, |R35|, 6.5827683646048100446e-37, PT ;  /* 0x036000002300780b */ /* 0x000fe20003f2e200 */
[----:B------:R-:W-:Y:S01]  /*4f40*/  IMAD.MOV.U32 R55, RZ, RZ, 0x40180000 ;  /* 0x40180000ff377424 */ /* 0x000fe200078e00ff */
[----:B------:R-:W-:Y:S01]  /*4f50*/  BSSY.RECONVERGENT B1, `(.L_x_55) ;  /* 0x0000015000017945 */ /* 0x000fe20003800200 */
[----:B------:R-:W-:-:S06]  /*4f60*/  IMAD.MOV.U32 R12, RZ, RZ, 0x1 ;  /* 0x00000001ff0c7424 */ /* 0x000fcc00078e00ff */
[----:B0-----:R-:W-:-:S08]  /*4f70*/  DFMA R14, R12, -R54, 1 ;  /* 0x3ff000000c0e742b */ /* 0x001fd00000000836 */
[----:B------:R-:W-:-:S08]  /*4f80*/  DFMA R14, R14, R14, R14 ;  /* 0x0000000e0e0e722b */ /* 0x000fd0000000000e */
[----:B------:R-:W-:-:S08]  /*4f90*/  DFMA R14, R12, R14, R12 ;  /* 0x0000000e0c0e722b */ /* 0x000fd0000000000c */
[----:B------:R-:W-:-:S08]  /*4fa0*/  DFMA R12, R14, -R54, 1 ;  /* 0x3ff000000e0c742b */ /* 0x000fd00000000836 */
[----:B------:R-:W-:-:S08]  /*4fb0*/  DFMA R12, R14, R12, R14 ;  /* 0x0000000c0e0c722b */ /* 0x000fd0000000000e */
[----:B------:R-:W-:-:S08]  /*4fc0*/  DMUL R14, R34, R12 ;  /* 0x0000000c220e7228 */ /* 0x000fd00000000000 */
[----:B------:R-:W-:-:S08]  /*4fd0*/  DFMA R54, R14, -6, R34 ;  /* 0xc01800000e36782b */ /* 0x000fd00000000022 */
[----:B------:R-:W-:-:S10]  /*4fe0*/  DFMA R12, R12, R54, R14 ;  /* 0x000000360c0c722b */ /* 0x000fd4000000000e */
[----:B------:R-:W-:-:S05]  /*4ff0*/  FFMA R14, RZ, 2.375, R13 ;  /* 0x40180000ff0e7823 */ /* 0x000fca000000000d */
[----:B------:R-:W-:-:S13]  /*5000*/  FSETP.GT.AND P0, PT, |R14|, 1.469367938527859385e-39, PT ;  /* 0x001000000e00780b */ /* 0x000fda0003f04200 */
[----:B------:R-:W-:Y:S05]  /*5010*/  @P0 BRA P1, `(.L_x_56) ;  /* 0x0000000000200947 */ /* 0x000fea0000800000 */
[----:B------:R-:W-:Y:S01]  /*5020*/  MOV R58, R34 ;  /* 0x00000022003a7202 */ /* 0x000fe20000000f00 */
[----:B------:R-:W-:Y:S01]  /*5030*/  IMAD.MOV.U32 R59, RZ, RZ, R35 ;  /* 0x000000ffff3b7224 */ /* 0x000fe200078e0023 */
[----:B------:R-:W-:Y:S01]  /*5040*/  MOV R64, 0x5080 ;  /* 0x0000508000407802 */ /* 0x000fe20000000f00 */
[----:B------:R-:W-:Y:S02]  /*5050*/  IMAD.MOV.U32 R56, RZ, RZ, RZ ;  /* 0x000000ffff387224 */ /* 0x000fe400078e00ff */
[----:B------:R-:W-:-:S07]  /*5060*/  IMAD.MOV.U32 R57, RZ, RZ, 0x40180000 ;  /* 0x40180000ff397424 */ /* 0x000fce00078e00ff */
[----:B-----5:R-:W-:Y:S05]  /*5070*/  CALL.REL.NOINC `($__internal_0_$__cuda_sm20_div_rn_f64_full) ;  /* 0x0000005800947944 */ /* 0x020fea0003c00000 */
[----:B------:R-:W-:Y:S02]  /*5080*/  IMAD.MOV.U32 R12, RZ, RZ, R68 ;  /* 0x000000ffff0c7224 */ /* 0x000fe400078e0044 */
[----:B------:R-:W-:-:S07]  /*5090*/  IMAD.MOV.U32 R13, RZ, RZ, R69 ;  /* 0x000000ffff0d7224 */ /* 0x000fce00078e0045 */
.L_x_56:
[----:B------:R-:W-:Y:S05]  /*50a0*/  BSYNC.RECONVERGENT B1 ;  /* 0x0000000000017941 */ /* 0x000fea0003800200 */
.L_x_55:
[----:B------:R-:W-:Y:S01]  /*50b0*/  DFMA R70, R34, 0.5, R40 ;  /* 0x3fe000002246782b */ /* 0x000fe20000000028 */
[----:B------:R-:W-:Y:S07]  /*50c0*/  BSSY.RECONVERGENT B1, `(.L_x_57) ;  /* 0x000024b000017945 */ /* 0x000fee0003800200 */
        /* <DEDUP_REMOVED lines=10> */
.L_x_58:
        /* <DEDUP_REMOVED lines=10> */
.L_x_60:
[----:B------:R-:W-:Y:S01]  /*5210*/  DMUL R14, R42, R70 ;  /* 0x000000462a0e7228 */ /* 0x000fe20000000000 */
[----:B------:R-:W-:Y:S01]  /*5220*/  IMAD.MOV.U32 R56, RZ, RZ, 0x0 ;  /* 0x00000000ff387424 */ /* 0x000fe200078e00ff */
[----:B------:R-:W-:Y:S01]  /*5230*/  DADD R72, -R70, 1 ;  /* 0x3ff0000046487429 */ /* 0x000fe20000000100 */
[----:B------:R-:W-:Y:S01]  /*5240*/  IMAD.MOV.U32 R57, RZ, RZ, 0x3fd80000 ;  /* 0x3fd80000ff397424 */ /* 0x000fe200078e00ff */
[----:B------:R-:W-:Y:S06]  /*5250*/  BSSY.RECONVERGENT B2, `(.L_x_61) ;  /* 0x0000019000027945 */ /* 0x000fec0003800200 */
[----:B------:R-:W-:-:S06]  /*5260*/  DMUL R58, R14, R72 ;  /* 0x000000480e3a7228 */ /* 0x000fcc0000000000 */
[----:B------:R-:W0:Y:S04]  /*5270*/  MUFU.RSQ64H R15, R59 ;  /* 0x0000003b000f7308 */ /* 0x000e280000001c00 */
[----:B------:R-:W-:-:S04]  /*5280*/  IADD3 R14, PT, PT, R59, -0x3500000, RZ ;  /* 0xfcb000003b0e7810 */ /* 0x000fc80007ffe0ff */
[----:B------:R-:W-:Y:S02]  /*5290*/  ISETP.GE.U32.AND P0, PT, R14, 0x7ca00000, PT ;  /* 0x7ca000000e00780c */ /* 0x000fe40003f06070 */
        /* <DEDUP_REMOVED lines=17> */
[----:B-----5:R-:W-:Y:S05]  /*53b0*/  CALL.REL.NOINC `($__internal_1_$__cuda_sm20_dsqrt_rn_f64_mediumpath_v1) ;  /* 0x0000005c002c7944 */ /* 0x020fea0003c00000 */
[----:B------:R-:W-:Y:S02]  /*53c0*/  IMAD.MOV.U32 R62, RZ, RZ, R54 ;  /* 0x000000ffff3e7224 */ /* 0x000fe400078e0036 */
[----:B------:R-:W-:-:S07]  /*53d0*/  IMAD.MOV.U32 R63, RZ, RZ, R55 ;  /* 0x000000ffff3f7224 */ /* 0x000fce00078e0037 */
.L_x_62:
[----:B------:R-:W-:Y:S05]  /*53e0*/  BSYNC.RECONVERGENT B2 ;  /* 0x0000000000027941 */ /* 0x000fea0003800200 */
.L_x_61:
[----:B------:R-:W0:Y:S01]  /*53f0*/  LDC.64 R14, c[0x0][0x3b0] ;  /* 0x0000ec00ff0e7b82 */ /* 0x000e220000000a00 */
[----:B------:R-:W-:Y:S01]  /*5400*/  MOV R56, 0x652b82fe ;  /* 0x652b82fe00387802 */ /* 0x000fe20000000f00 */
[----:B------:R-:W-:Y:S01]  /*5410*/  IMAD.MOV.U32 R57, RZ, RZ, 0x3ff71547 ;  /* 0x3ff71547ff397424 */ /* 0x000fe200078e00ff */
[----:B------:R-:W-:Y:S01]  /*5420*/  UMOV UR20, 0xfefa39ef ;  /* 0xfefa39ef00147882 */ /* 0x000fe20000000000 */
[----:B------:R-:W-:Y:S01]  /*5430*/  UMOV UR21, 0x3fe62e42 ;  /* 0x3fe62e4200157882 */ /* 0x000fe20000000000 */
[----:B------:R-:W1:Y:S01]  /*5440*/  MUFU.RCP64H R65, UR18 ;  /* 0x0000001200417d08 */ /* 0x000e620008001800 */
[----:B------:R-:W-:Y:S01]  /*5450*/  IMAD.MOV.U32 R64, RZ, RZ, 0x1 ;  /* 0x00000001ff407424 */ /* 0x000fe200078e00ff */
        /* <DEDUP_REMOVED lines=60> */
[----:B------:R-:W-:Y:S01]  /*5820*/  IMAD R75, R56, 0x100000, R65 ;  /* 0x00100000384b7824 */ /* 0x000fe200078e0241 */
[----:B------:R-:W-:Y:S01]  /*5830*/  MOV R74, R64 ;  /* 0x00000040004a7202 */ /* 0x000fe20000000f00 */
[----:B------:R-:W-:Y:S07]  /*5840*/  @!P0 BRA `(.L_x_64) ;  /* 0x0000000000348947 */ /* 0x000fee0003800000 */
[----:B------:R-:W-:Y:S01]  /*5850*/  FSETP.GEU.AND P1, PT, |R55|, 4.2275390625, PT ;  /* 0x408748003700780b */ /* 0x000fe20003f2e200 */
[C---:B------:R-:W-:Y:S02]  /*5860*/  DADD R58, R54.reuse, +INF ;  /* 0x7ff00000363a7429 */ /* 0x040fe40000000000 */
[----:B------:R-:W-:-:S08]  /*5870*/  DSETP.GEU.AND P0, PT, R54, RZ, PT ;  /* 0x000000ff3600722a */ /* 0x000fd00003f0e000 */
[----:B------:R-:W-:Y:S02]  /*5880*/  FSEL R74, R58, RZ, P0 ;  /* 0x000000ff3a4a7208 */ /* 0x000fe40000000000 */
[----:B------:R-:W-:Y:S01]  /*5890*/  @!P1 LEA.HI R57, R56, R56, RZ, 0x1 ;  /* 0x0000003838399211 */ /* 0x000fe200078f08ff */
[----:B------:R-:W-:Y:S01]  /*58a0*/  @!P1 IMAD.MOV.U32 R54, RZ, RZ, R64 ;  /* 0x000000ffff369224 */ /* 0x000fe200078e0040 */
[----:B------:R-:W-:Y:S02]  /*58b0*/  FSEL R75, R59, RZ, P0 ;  /* 0x000000ff3b4b7208 */ /* 0x000fe40000000000 */
[----:B------:R-:W-:-:S05]  /*58c0*/  @!P1 SHF.R.S32.HI R57, RZ, 0x1, R57 ;  /* 0x00000001ff399819 */ /* 0x000fca0000011439 */
[----:B------:R-:W-:Y:S02]  /*58d0*/  @!P1 IMAD.IADD R56, R56, 0x1, -R57 ;  /* 0x0000000138389824 */ /* 0x000fe400078e0a39 */
[----:B------:R-:W-:-:S03]  /*58e0*/  @!P1 IMAD R55, R57, 0x100000, R65 ;  /* 0x0010000039379824 */ /* 0x000fc600078e0241 */
[----:B------:R-:W-:Y:S01]  /*58f0*/  @!P1 LEA R57, R56, 0x3ff00000, 0x14 ;  /* 0x3ff0000038399811 */ /* 0x000fe200078ea0ff */
[----:B------:R-:W-:-:S06]  /*5900*/  @!P1 IMAD.MOV.U32 R56, RZ, RZ, RZ ;  /* 0x000000ffff389224 */ /* 0x000fcc00078e00ff */
[----:B------:R-:W-:-:S11]  /*5910*/  @!P1 DMUL R74, R54, R56 ;  /* 0x00000038364a9228 */ /* 0x000fd60000000000 */
.L_x_64:
[----:B------:R-:W-:Y:S05]  /*5920*/  BSYNC.RECONVERGENT B2 ;  /* 0x0000000000027941 */ /* 0x000fea0003800200 */
.L_x_63:
[----:B------:R-:W-:Y:S04]  /*5930*/  BSSY.RECONVERGENT B3, `(.L_x_65) ;  /* 0x000000b000037945 */ /* 0x000fe80003800200 */
[----:B------:R-:W-:Y:S05]  /*5940*/  @P2 BRA P3, `(.L_x_66) ;  /* 0x0000000000242947 */ /* 0x000fea0001800000 */
[----:B------:R-:W0:Y:S01]  /*5950*/  LDCU.64 UR20, c[0x0][0x3a0] ;  /* 0x00007400ff1477ac */ /* 0x000e220008000a00 */
[----:B------:R-:W-:Y:S01]  /*5960*/  IMAD.MOV.U32 R58, RZ, RZ, R76 ;  /* 0x000000ffff3a7224 */ /* 0x000fe200078e004c */
[----:B------:R-:W-:Y:S02]  /*5970*/  MOV R59, R77 ;  /* 0x0000004d003b7202 */ /* 0x000fe40000000f00 */
[----:B------:R-:W-:Y:S01]  /*5980*/  MOV R64, 0x59c0 ;  /* 0x000059c000407802 */ /* 0x000fe20000000f00 */
[----:B0-----:R-:W-:Y:S02]  /*5990*/  IMAD.U32 R56, RZ, RZ, UR20 ;  /* 0x00000014ff387e24 */ /* 0x001fe4000f8e00ff */
[----:B------:R-:W-:-:S07]  /*59a0*/  IMAD.U32 R57, RZ, RZ, UR21 ;  /* 0x00000015ff397e24 */ /* 0x000fce000f8e00ff */
[----:B-----5:R-:W-:Y:S05]  /*59b0*/  CALL.REL.NOINC `($__internal_0_$__cuda_sm20_div_rn_f64_full) ;  /* 0x0000005000447944 */ /* 0x020fea0003c00000 */
[----:B------:R-:W-:Y:S02]  /*59c0*/  IMAD.MOV.U32 R14, RZ, RZ, R68 ;  /* 0x000000ffff0e7224 */ /* 0x000fe400078e0044 */
[----:B------:R-:W-:-:S07]  /*59d0*/  IMAD.MOV.U32 R15, RZ, RZ, R69 ;  /* 0x000000ffff0f7224 */ /* 0x000fce00078e0045 */
.L_x_66:
[----:B------:R-:W-:Y:S05]  /*59e0*/  BSYNC.RECONVERGENT B3 ;  /* 0x0000000000037941 */ /* 0x000fea0003800200 */
.L_x_65:
[----:B------:R-:W-:Y:S01]  /*59f0*/  DADD R78, -RZ, |R14| ;  /* 0x00000000ff4e7229 */ /* 0x000fe2000000050e */
[----:B------:R-:W-:Y:S09]  /*5a00*/  BSSY.RECONVERGENT B2, `(.L_x_67) ;  /* 0x0000004000027945 */ /* 0x000ff20003800200 */
[----:B------:R-:W-:Y:S01]  /*5a10*/  IMAD.MOV.U32 R80, RZ, RZ, R78 ;  /* 0x000000ffff507224 */ /* 0x000fe200078e004e */
[----:B------:R-:W-:-:S07]  /*5a20*/  MOV R78, 0x5a40 ;  /* 0x00005a40004e7802 */ /* 0x000fce0000000f00 */
[----:B-----5:R-:W-:Y:S05]  /*5a30*/  CALL.REL.NOINC `($_Z20kernel_loglikelihoodiPddddddddS_$__internal_accurate_pow) ;  /* 0x0000005800407944 */ /* 0x020fea0003c00000 */
[----:B------:R-:W-:Y:S05]  /*5a40*/  BSYNC.RECONVERGENT B2 ;  /* 0x0000000000027941 */ /* 0x000fea0003800200 */
.L_x_67:
        /* <DEDUP_REMOVED lines=14> */
.L_x_69:
[----:B------:R-:W-:Y:S05]  /*5b30*/  BSYNC.RECONVERGENT B2 ;  /* 0x0000000000027941 */ /* 0x000fea0003800200 */
.L_x_68:
[----:B------:R-:W-:Y:S01]  /*5b40*/  DMUL R56, R54, -0.5 ;  /* 0xbfe0000036387828 */ /* 0x000fe20000000000 */
[----:B------:R-:W-:Y:S01]  /*5b50*/  IMAD.MOV.U32 R64, RZ, RZ, -0x35dec16 ;  /* 0xfca213eaff407424 */ /* 0x000fe200078e00ff */
[----:B------:R-:W-:Y:S01]  /*5b60*/  DSETP.NEU.AND P0, PT, R14, 1, PT ;  /* 0x3ff000000e00742a */ /* 0x000fe20003f0d000 */
[----:B------:R-:W-:Y:S01]  /*5b70*/  IMAD.MOV.U32 R54, RZ, RZ, 0x652b82fe ;  /* 0x652b82feff367424 */ /* 0x000fe200078e00ff */
[----:B------:R-:W-:Y:S01]  /*5b80*/  MOV R14, 0x3b39803f ;  /* 0x3b39803f000e7802 */ /* 0x000fe20000000f00 */
[----:B------:R-:W-:Y:S01]  /*5b90*/  IMAD.MOV.U32 R55, RZ, RZ, 0x3ff71547 ;  /* 0x3ff71547ff377424 */ /* 0x000fe200078e00ff */
[----:B------:R-:W-:Y:S01]  /*5ba0*/  DADD R96, -RZ, |R62| ;  /* 0x00000000ff607229 */ /* 0x000fe2000000053e */
[----:B------:R-:W-:Y:S01]  /*5bb0*/  IMAD.MOV.U32 R15, RZ, RZ, 0x3c7abc9e ;  /* 0x3c7abc9eff0f7424 */ /* 0x000fe200078e00ff */
[----:B------:R-:W-:Y:S01]  /*5bc0*/  BSSY.RECONVERGENT B2, `(.L_x_70) ;  /* 0x000003b000027945 */ /* 0x000fe20003800200 */
[----:B------:R-:W-:Y:S01]  /*5bd0*/  IMAD.MOV.U32 R65, RZ, RZ, 0x3e928af3 ;  /* 0x3e928af3ff417424 */ /* 0x000fe200078e00ff */
        /* <DEDUP_REMOVED lines=9> */
[----:B------:R-:W-:Y:S01]  /*5c70*/  IMAD.MOV.U32 R60, RZ, RZ, 0x69ce2bdf ;  /* 0x69ce2bdfff3c7424 */ /* 0x000fe200078e00ff */
[----:B------:R-:W-:Y:S01]  /*5c80*/  MOV R58, 0x62401315 ;  /* 0x62401315003a7802 */ /* 0x000fe20000000f00 */
[----:B------:R-:W-:Y:S02]  /*5c90*/  IMAD.MOV.U32 R61, RZ, RZ, 0x3e5ade15 ;  /* 0x3e5ade15ff3d7424 */ /* 0x000fe400078e00ff */
[----:B------:R-:W-:-:S04]  /*5ca0*/  IMAD.MOV.U32 R59, RZ, RZ, 0x3ec71dee ;  /* 0x3ec71deeff3b7424 */ /* 0x000fc800078e00ff */
        /* <DEDUP_REMOVED lines=8> */
[----:B------:R-:W-:Y:S01]  /*5d30*/  MOV R78, 0x1852b7af ;  /* 0x1852b7af004e7802 */ /* 0x000fe20000000f00 */
[----:B------:R-:W-:-:S06]  /*5d40*/  IMAD.MOV.U32 R79, RZ, RZ, 0x3f56c16c ;  /* 0x3f56c16cff4f7424 */ /* 0x000fcc00078e00ff */
        /* <DEDUP_REMOVED lines=18> */
[----:B------:R-:W-:Y:S01]  /*5e70*/  LEA R93, R88, R95, 0x14 ;  /* 0x0000005f585d7211 */ /* 0x000fe200078ea0ff */
[----:B------:R-:W-:Y:S01]  /*5e80*/  IMAD.MOV.U32 R92, RZ, RZ, R94 ;  /* 0x000000ffff5c7224 */ /* 0x000fe200078e005e */
[----:B------:R-:W-:Y:S06]  /*5e90*/  @!P0 BRA `(.L_x_71) ;  /* 0x0000000000348947 */ /* 0x000fec0003800000 */
        /* <DEDUP_REMOVED lines=13> */
.L_x_71:
[----:B------:R-:W-:Y:S05]  /*5f70*/  BSYNC.RECONVERGENT B2 ;  /* 0x0000000000027941 */ /* 0x000fea0003800200 */
.L_x_70:
[----:B------:R-:W-:Y:S01]  /*5f80*/  BSSY.RECONVERGENT B2, `(.L_x_72) ;  /* 0x000009f000027945 */ /* 0x000fe20003800200 */
[----:B------:R-:W-:-:S03]  /*5f90*/  DMUL R76, R92, R74 ;  /* 0x0000004a5c4c7228 */ /* 0x000fc60000000000 */
[----:B------:R-:W-:Y:S08]  /*5fa0*/  @P2 BRA `(.L_x_73) ;  /* 0x0000000400a82947 */ /* 0x000ff00003800000 */
[----:B------:R-:W-:Y:S01]  /*5fb0*/  DMUL R74, |R62|, 0.5 ;  /* 0x3fe000003e4a7828 */ /* 0x000fe20000000200 */
[----:B------:R-:W0:Y:S01]  /*5fc0*/  MUFU.RCP64H R97, R91 ;  /* 0x0000005b00617308 */ /* 0x000e220000001800 */
[----:B------:R-:W-:Y:S01]  /*5fd0*/  MOV R96, RZ ;  /* 0x000000ff00607202 */ /* 0x000fe20000000f00 */
        /* <DEDUP_REMOVED lines=20> */
[----:B------:R-:W-:Y:S02]  /*6120*/  IMAD R93, R88, 0x100000, R101 ;  /* 0x00100000585d7824 */ /* 0x000fe400078e0265 */
        /* <DEDUP_REMOVED lines=11> */
[----:B------:R-:W-:-:S04]  /*61e0*/  @!P1 SHF.R.S32.HI R89, RZ, 0x1, R89 ;  /* 0x00000001ff599819 */ /* 0x000fc80000011459 */
[----:B------:R-:W-:Y:S01]  /*61f0*/  @!P1 LEA R75, R89, R101, 0x14 ;  /* 0x00000065594b9211 */ /* 0x000fe200078ea0ff */
[----:B------:R-:W-:-:S05]  /*6200*/  @!P1 IMAD.IADD R88, R88, 0x1, -R89 ;  /* 0x0000000158589824 */ /* 0x000fca00078e0a59 */
[----:B------:R-:W-:Y:S01]  /*6210*/  @!P1 LEA R89, R88, 0x3ff00000, 0x14 ;  /* 0x3ff0000058599811 */ /* 0x000fe200078ea0ff */
[----:B------:R-:W-:-:S06]  /*6220*/  @!P1 IMAD.MOV.U32 R88, RZ, RZ, RZ ;  /* 0x000000ffff589224 */ /* 0x000fcc00078e00ff */
[----:B------:R-:W-:-:S11]  /*6230*/  @!P1 DMUL R92, R74, R88 ;  /* 0x000000584a5c9228 */ /* 0x000fd60000000000 */
.L_x_75:
[----:B------:R-:W-:Y:S05]  /*6240*/  BSYNC.RECONVERGENT B3 ;  /* 0x0000000000037941 */ /* 0x000fea0003800200 */
.L_x_74:
        /* <DEDUP_REMOVED lines=64> */
.L_x_73:
[----:B------:R-:W-:Y:S01]  /*6650*/  DMUL R74, R62, R62 ;  /* 0x0000003e3e4a7228 */ /* 0x000fe20000000000 */
[----:B------:R-:W-:Y:S01]  /*6660*/  MOV R88, 0x50ab516f ;  /* 0x50ab516f00587802 */ /* 0x000fe20000000f00 */
[----:B------:R-:W-:Y:S01]  /*6670*/  IMAD.MOV.U32 R89, RZ, RZ, 0x3858c41d ;  /* 0x3858c41dff597424 */ /* 0x000fe200078e00ff */
        /* <DEDUP_REMOVED lines=47> */
.L_x_76:
[----:B------:R-:W-:Y:S05]  /*6970*/  BSYNC.RECONVERGENT B2 ;  /* 0x0000000000027941 */ /* 0x000fea0003800200 */
.L_x_72:
        /* <DEDUP_REMOVED lines=15> */
[----:B------:R-:W-:Y:S01]  /*6a70*/  DFMA R60, R56, R60, R64 ;  /* 0x0000003c383c722b */ /* 0x000fe20000000040 */
[----:B------:R-:W-:Y:S01]  /*6a80*/  IMAD.MOV.U32 R64, RZ, RZ, -0x597efbda ;  /* 0xa6810426ff407424 */ /* 0x000fe200078e00ff */
[----:B------:R-:W-:-:S06]  /*6a90*/  MOV R65, 0x420a9923 ;  /* 0x420a992300417802 */ /* 0x000fcc0000000f00 */
[----:B------:R-:W-:Y:S02]  /*6aa0*/  DFMA R60, R56, R60, R58 ;  /* 0x0000003c383c722b */ /* 0x000fe4000000003a */
[----:B0-----:R-:W-:-:S06]  /*6ab0*/  DFMA R58, -|R62|, R14, 1 ;  /* 0x3ff000003e3a742b */ /* 0x001fcc000000030e */
        /* <DEDUP_REMOVED lines=12> */
[----:B------:R-:W-:Y:S01]  /*6b80*/  IMAD.MOV.U32 R14, RZ, RZ, R60 ;  /* 0x000000ffff0e7224 */ /* 0x000fe200078e003c */
[----:B------:R-:W-:Y:S07]  /*6b90*/  @!P0 BRA `(.L_x_80) ;  /* 0x0000000000348947 */ /* 0x000fee0003800000 */
[----:B------:R-:W-:Y:S01]  /*6ba0*/  FSETP.GEU.AND P1, PT, |R73|, 4.2275390625, PT ;  /* 0x408748004900780b */ /* 0x000fe20003f2e200 */
[C---:B------:R-:W-:Y:S02]  /*6bb0*/  DADD R58, R72.reuse, +INF ;  /* 0x7ff00000483a7429 */ /* 0x040fe40000000000 */
[----:B------:R-:W-:-:S08]  /*6bc0*/  DSETP.GEU.AND P0, PT, R72, RZ, PT ;  /* 0x000000ff4800722a */ /* 0x000fd00003f0e000 */
[----:B------:R-:W-:Y:S02]  /*6bd0*/  FSEL R15, R59, RZ, P0 ;  /* 0x000000ff3b0f7208 */ /* 0x000fe40000000000 */
[----:B------:R-:W-:-:S04]  /*6be0*/  @!P1 LEA.HI R14, R54, R54, RZ, 0x1 ;  /* 0x00000036360e9211 */ /* 0x000fc800078f08ff */
[----:B------:R-:W-:Y:S02]  /*6bf0*/  @!P1 SHF.R.S32.HI R55, RZ, 0x1, R14 ;  /* 0x00000001ff379819 */ /* 0x000fe4000001140e */
[----:B------:R-:W-:Y:S01]  /*6c00*/  FSEL R14, R58, RZ, P0 ;  /* 0x000000ff3a0e7208 */ /* 0x000fe20000000000 */
[----:B------:R-:W-:Y:S02]  /*6c10*/  @!P1 IMAD.MOV.U32 R58, RZ, RZ, RZ ;  /* 0x000000ffff3a9224 */ /* 0x000fe400078e00ff */
[----:B------:R-:W-:Y:S02]  /*6c20*/  @!P1 IMAD.IADD R54, R54, 0x1, -R55 ;  /* 0x0000000136369824 */ /* 0x000fe400078e0a37 */
[----:B------:R-:W-:-:S03]  /*6c30*/  @!P1 IMAD R55, R55, 0x100000, R61 ;  /* 0x0010000037379824 */ /* 0x000fc600078e023d */
[----:B------:R-:W-:Y:S01]  /*6c40*/  @!P1 LEA R59, R54, 0x3ff00000, 0x14 ;  /* 0x3ff00000363b9811 */ /* 0x000fe200078ea0ff */
[----:B------:R-:W-:-:S06]  /*6c50*/  @!P1 IMAD.MOV.U32 R54, RZ, RZ, R60 ;  /* 0x000000ffff369224 */ /* 0x000fcc00078e003c */
[----:B------:R-:W-:-:S11]  /*6c60*/  @!P1 DMUL R14, R54, R58 ;  /* 0x0000003a360e9228 */ /* 0x000fd60000000000 */
.L_x_80:
[----:B------:R-:W-:Y:S05]  /*6c70*/  BSYNC.RECONVERGENT B3 ;  /* 0x0000000000037941 */ /* 0x000fea0003800200 */
.L_x_79:
[----:B------:R-:W-:Y:S01]  /*6c80*/  UMOV UR20, 0xa7e5a092 ;  /* 0xa7e5a09200147882 */ /* 0x000fe20000000000 */
[----:B------:R-:W-:Y:S01]  /*6c90*/  UMOV UR21, 0x41d8729d ;  /* 0x41d8729d00157882 */ /* 0x000fe20000000000 */
[----:B------:R-:W0:Y:S01]  /*6ca0*/  MUFU.RSQ64H R59, R91 ;  /* 0x0000005b003b7308 */ /* 0x000e220000001c00 */
[C---:B------:R-:W-:Y:S01]  /*6cb0*/  DFMA R54, R56.reuse, UR20, -R64 ;  /* 0x0000001438367c2b */ /* 0x040fe20008000840 */
[----:B------:R-:W-:Y:S01]  /*6cc0*/  UMOV UR20, 0xb3c5ffe0 ;  /* 0xb3c5ffe000147882 */ /* 0x000fe20000000000 */
[----:B------:R-:W-:Y:S01]  /*6cd0*/  UMOV UR21, 0x42015d3d ;  /* 0x42015d3d00157882 */ /* 0x000fe20000000000 */
[----:B------:R-:W-:Y:S01]  /*6ce0*/  MOV R58, RZ ;  /* 0x000000ff003a7202 */ /* 0x000fe20000000f00 */
[----:B------:R-:W-:Y:S02]  /*6cf0*/  IMAD.MOV.U32 R64, RZ, RZ, 0x0 ;  /* 0x00000000ff407424 */ /* 0x000fe400078e00ff */
[----:B------:R-:W-:Y:S02]  /*6d00*/  IMAD.MOV.U32 R65, RZ, RZ, 0x3fd80000 ;  /* 0x3fd80000ff417424 */ /* 0x000fe400078e00ff */
        /* <DEDUP_REMOVED lines=56> */
.L_x_78:
        /* <DEDUP_REMOVED lines=51> */
.L_x_81:
[----:B------:R-:W-:Y:S05]  /*73c0*/  BSYNC.RECONVERGENT B2 ;  /* 0x0000000000027941 */ /* 0x000fea0003800200 */
.L_x_77:
        /* <DEDUP_REMOVED lines=17> */
[----:B------:R-:W-:Y:S01]  /*74e0*/  MOV R56, R62 ;  /* 0x0000003e00387202 */ /* 0x000fe20000000f00 */
[----:B------:R-:W-:Y:S01]  /*74f0*/  IMAD.MOV.U32 R57, RZ, RZ, R63 ;  /* 0x000000ffff397224 */ /* 0x000fe200078e003f */
[----:B------:R-:W-:-:S07]  /*7500*/  MOV R64, 0x7520 ;  /* 0x0000752000407802 */ /* 0x000fce0000000f00 */
[----:B------:R-:W-:Y:S05]  /*7510*/  CALL.REL.NOINC `($__internal_0_$__cuda_sm20_div_rn_f64_full) ;  /* 0x00000034006c7944 */ /* 0x000fea0003c00000 */
[----:B------:R-:W-:Y:S02]  /*7520*/  IMAD.MOV.U32 R14, RZ, RZ, R68 ;  /* 0x000000ffff0e7224 */ /* 0x000fe400078e0044 */
[----:B------:R-:W-:-:S07]  /*7530*/  IMAD.MOV.U32 R15, RZ, RZ, R69 ;  /* 0x000000ffff0f7224 */ /* 0x000fce00078e0045 */
.L_x_83:
[----:B------:R-:W-:Y:S05]  /*7540*/  BSYNC.RECONVERGENT B3 ;  /* 0x0000000000037941 */ /* 0x000fea0003800200 */
.L_x_82:
[----:B------:R-:W-:-:S08]  /*7550*/  DADD R74, R14, R74 ;  /* 0x000000000e4a7229 */ /* 0x000fd0000000004a */
[----:B------:R-:W-:-:S11]  /*7560*/  DMUL R76, R76, R74 ;  /* 0x0000004a4c4c7228 */ /* 0x000fd60000000000 */
.L_x_59:
[----:B------:R-:W-:Y:S05]  /*7570*/  BSYNC.RECONVERGENT B1 ;  /* 0x0000000000017941 */ /* 0x000fea0003800200 */
.L_x_57:
[----:B------:R-:W-:Y:S01]  /*7580*/  DMUL R54, R34, 3 ;  /* 0x4008000022367828 */ /* 0x000fe20000000000 */
[----:B------:R-:W-:Y:S01]  /*7590*/  BSSY.RECONVERGENT B1, `(.L_x_84) ;  /* 0x000024e000017945 */ /* 0x000fe20003800200 */
[----:B------:R-:W-:-:S06]  /*75a0*/  DFMA R14, R76, 4, R46 ;  /* 0x401000004c0e782b */ /* 0x000fcc000000002e */
[----:B------:R-:W-:Y:S02]  /*75b0*/  DFMA R76, R54, 0.5, R40 ;  /* 0x3fe00000364c782b */ /* 0x000fe40000000028 */
[----:B------:R-:W-:-:S06]  /*75c0*/  DADD R14, R14, R48 ;  /* 0x000000000e0e7229 */ /* 0x000fcc0000000030 */
[----:B------:R-:W-:Y:S02]  /*75d0*/  DSETP.NEU.AND P0, PT, R76, RZ, PT ;  /* 0x000000ff4c00722a */ /* 0x000fe40003f0d000 */
[----:B------:R-:W-:-:S12]  /*75e0*/  DMUL R62, R14, R12 ;  /* 0x0000000c0e3e7228 */ /* 0x000fd80000000000 */
        /* <DEDUP_REMOVED lines=9> */
.L_x_85:
        /* <DEDUP_REMOVED lines=10> */
.L_x_87:
        /* <DEDUP_REMOVED lines=20> */
[----:B------:R-:W-:Y:S02]  /*7860*/  IMAD.MOV.U32 R54, RZ, RZ, R58 ;  /* 0x000000ffff367224 */ /* 0x000fe400078e003a */
[----:B------:R-:W-:Y:S01]  /*7870*/  IMAD.MOV.U32 R15, RZ, RZ, R59 ;  /* 0x000000ffff0f7224 */ /* 0x000fe200078e003b */
[----:B------:R-:W-:Y:S01]  /*7880*/  MOV R59, R61 ;  /* 0x0000003d003b7202 */ /* 0x000fe20000000f00 */
[----:B------:R-:W-:Y:S01]  /*7890*/  IMAD.MOV.U32 R58, RZ, RZ, R60 ;  /* 0x000000ffff3a7224 */ /* 0x000fe200078e003c */
[----:B------:R-:W-:Y:S01]  /*78a0*/  MOV R60, 0x78d0 ;  /* 0x000078d0003c7802 */ /* 0x000fe20000000f00 */
[----:B------:R-:W-:-:S07]  /*78b0*/  IMAD.MOV.U32 R57, RZ, RZ, R55 ;  /* 0x000000ffff397224 */ /* 0x000fce00078e0037 */
[----:B-----5:R-:W-:Y:S05]  /*78c0*/  CALL.REL.NOINC `($__internal_1_$__cuda_sm20_dsqrt_rn_f64_mediumpath_v1) ;  /* 0x0000003400e87944 */ /* 0x020fea0003c00000 */
[----:B------:R-:W-:Y:S02]  /*78d0*/  IMAD.MOV.U32 R70, RZ, RZ, R54 ;  /* 0x000000ffff467224 */ /* 0x000fe400078e0036 */
[----:B------:R-:W-:-:S07]  /*78e0*/  IMAD.MOV.U32 R71, RZ, RZ, R55 ;  /* 0x000000ffff477224 */ /* 0x000fce00078e0037 */
.L_x_89:
[----:B------:R-:W-:Y:S05]  /*78f0*/  BSYNC.RECONVERGENT B2 ;  /* 0x0000000000027941 */ /* 0x000fea0003800200 */
.L_x_88:
[----:B------:R-:W0:Y:S01]  /*7900*/  LDC.64 R14, c[0x0][0x3b0] ;  /* 0x0000ec00ff0e7b82 */ /* 0x000e220000000a00 */
[----:B------:R-:W-:Y:S01]  /*7910*/  IMAD.MOV.U32 R56, RZ, RZ, 0x652b82fe ;  /* 0x652b82feff387424 */ /* 0x000fe200078e00ff */
[----:B------:R-:W-:Y:S01]  /*7920*/  UMOV UR20, 0xfefa39ef ;  /* 0xfefa39ef00147882 */ /* 0x000fe20000000000 */
[----:B------:R-:W-:Y:S01]  /*7930*/  IMAD.MOV.U32 R57, RZ, RZ, 0x3ff71547 ;  /* 0x3ff71547ff397424 */ /* 0x000fe200078e00ff */
        /* <DEDUP_REMOVED lines=25> */
[----:B------:R-:W-:Y:S01]  /*7ad0*/  MOV R14, 0xfca213ea ;  /* 0xfca213ea000e7802 */ /* 0x000fe20000000f00 */
[----:B------:R-:W-:Y:S01]  /*7ae0*/  IMAD.MOV.U32 R15, RZ, RZ, 0x3e928af3 ;  /* 0x3e928af3ff0f7424 */ /* 0x000fe200078e00ff */
[----:B------:R-:W-:Y:S01]  /*7af0*/  UMOV UR21, 0x3e5ade15 ;  /* 0x3e5ade1500157882 */ /* 0x000fe20000000000 */
[----:B------:R-:W-:Y:S02]  /*7b00*/  DFMA R72, R66, R72, R66 ;  /* 0x000000484248722b */ /* 0x000fe40000000042 */
[----:B------:R-:W-:Y:S02]  /*7b10*/  DADD R78, R18, -R64 ;  /* 0x00000000124e7229 */ /* 0x000fe40000000840 */
[----:B------:R-:W-:Y:S01]  /*7b20*/  DFMA R14, R60, UR20, R14 ;  /* 0x000000143c0e7c2b */ /* 0x000fe2000800000e */
[----:B------:R-:W-:Y:S01]  /*7b30*/  UMOV UR20, 0x62401315 ;  /* 0x6240131500147882 */ /* 0x000fe20000000000 */
[----:B------:R-:W-:-:S04]  /*7b40*/  UMOV UR21, 0x3ec71dee ;  /* 0x3ec71dee00157882 */ /* 0x000fc80000000000 */
[----:B------:R-:W-:Y:S02]  /*7b50*/  DMUL R66, R72, R78 ;  /* 0x0000004e48427228 */ /* 0x000fe40000000000 */
[----:B------:R-:W-:Y:S01]  /*7b60*/  DFMA R14, R60, R14, UR20 ;  /* 0x000000143c0e7e2b */ /* 0x000fe2000800000e */
[----:B------:R-:W-:Y:S01]  /*7b70*/  UMOV UR20, 0x7c89eb71 ;  /* 0x7c89eb7100147882 */ /* 0x000fe20000000000 */
[----:B------:R-:W-:Y:S01]  /*7b80*/  UMOV UR21, 0x3efa0199 ;  /* 0x3efa019900157882 */ /* 0x000fe20000000000 */
[----:B------:R-:W-:-:S03]  /*7b90*/  FSETP.GEU.AND P3, PT, |R79|, 6.5827683646048100446e-37, PT ;  /* 0x036000004f00780b */ /* 0x000fc60003f6e200 */
[----:B------:R-:W-:Y:S02]  /*7ba0*/  DFMA R68, R66, -R68, R78 ;  /* 0x800000444244722b */ /* 0x000fe4000000004e */
        /* <DEDUP_REMOVED lines=40> */
.L_x_91:
[----:B------:R-:W-:Y:S05]  /*7e30*/  BSYNC.RECONVERGENT B2 ;  /* 0x0000000000027941 */ /* 0x000fea0003800200 */
.L_x_90:
[----:B------:R-:W-:Y:S04]  /*7e40*/  BSSY.RECONVERGENT B3, `(.L_x_92) ;  /* 0x000000b000037945 */ /* 0x000fe80003800200 */
[----:B------:R-:W-:Y:S05]  /*7e50*/  @P2 BRA P3, `(.L_x_93) ;  /* 0x0000000000242947 */ /* 0x000fea0001800000 */
[----:B------:R-:W0:Y:S01]  /*7e60*/  LDCU.64 UR20, c[0x0][0x3a0] ;  /* 0x00007400ff1477ac */ /* 0x000e220008000a00 */
[----:B------:R-:W-:Y:S01]  /*7e70*/  IMAD.MOV.U32 R58, RZ, RZ, R78 ;  /* 0x000000ffff3a7224 */ /* 0x000fe200078e004e */
[----:B------:R-:W-:Y:S01]  /*7e80*/  MOV R64, 0x7ed0 ;  /* 0x00007ed000407802 */ /* 0x000fe20000000f00 */
[----:B------:R-:W-:Y:S02]  /*7e90*/  IMAD.MOV.U32 R59, RZ, RZ, R79 ;  /* 0x000000ffff3b7224 */ /* 0x000fe400078e004f */
[----:B0-----:R-:W-:Y:S01]  /*7ea0*/  IMAD.U32 R56, RZ, RZ, UR20 ;  /* 0x00000014ff387e24 */ /* 0x001fe2000f8e00ff */
[----:B------:R-:W-:-:S07]  /*7eb0*/  MOV R57, UR21 ;  /* 0x0000001500397c02 */ /* 0x000fce0008000f00 */
[----:B-----5:R-:W-:Y:S05]  /*7ec0*/  CALL.REL.NOINC `($__internal_0_$__cuda_sm20_div_rn_f64_full) ;  /* 0x0000002c00007944 */ /* 0x020fea0003c00000 */
[----:B------:R-:W-:Y:S02]  /*7ed0*/  IMAD.MOV.U32 R14, RZ, RZ, R68 ;  /* 0x000000ffff0e7224 */ /* 0x000fe400078e0044 */
[----:B------:R-:W-:-:S07]  /*7ee0*/  IMAD.MOV.U32 R15, RZ, RZ, R69 ;  /* 0x000000ffff0f7224 */ /* 0x000fce00078e0045 */
.L_x_93:
[----:B------:R-:W-:Y:S05]  /*7ef0*/  BSYNC.RECONVERGENT B3 ;  /* 0x0000000000037941 */ /* 0x000fea0003800200 */
.L_x_92:
[----:B------:R-:W-:Y:S01]  /*7f00*/  DADD R78, -RZ, |R14| ;  /* 0x00000000ff4e7229 */ /* 0x000fe2000000050e */
[----:B------:R-:W-:Y:S09]  /*7f10*/  BSSY.RECONVERGENT B2, `(.L_x_94) ;  /* 0x0000004000027945 */ /* 0x000ff20003800200 */
[----:B------:R-:W-:Y:S01]  /*7f20*/  IMAD.MOV.U32 R80, RZ, RZ, R78 ;  /* 0x000000ffff507224 */ /* 0x000fe200078e004e */
[----:B------:R-:W-:-:S07]  /*7f30*/  MOV R78, 0x7f50 ;  /* 0x00007f50004e7802 */ /* 0x000fce0000000f00 */
[----:B-----5:R-:W-:Y:S05]  /*7f40*/  CALL.REL.NOINC `($_Z20kernel_loglikelihoodiPddddddddS_$__internal_accurate_pow) ;  /* 0x0000003000fc7944 */ /* 0x020fea0003c00000 */
[----:B------:R-:W-:Y:S05]  /*7f50*/  BSYNC.RECONVERGENT B2 ;  /* 0x0000000000027941 */ /* 0x000fea0003800200 */
.L_x_94:
        /* <DEDUP_REMOVED lines=12> */
[----:B------:R-:W-:Y:S02]  /*8020*/  @!P0 IMAD.MOV.U32 R54, RZ, RZ, 0x0 ;  /* 0x00000000ff368424 */ /* 0x000fe400078e00ff */
[----:B------:R-:W-:-:S07]  /*8030*/  @!P0 IMAD.MOV.U32 R55, RZ, RZ, 0x7ff00000 ;  /* 0x7ff00000ff378424 */ /* 0x000fce00078e00ff */
.L_x_96:
[----:B------:R-:W-:Y:S05]  /*8040*/  BSYNC.RECONVERGENT B2 ;  /* 0x0000000000027941 */ /* 0x000fea0003800200 */
.L_x_95:
[----:B------:R-:W-:Y:S01]  /*8050*/  DMUL R54, R54, -0.5 ;  /* 0xbfe0000036367828 */ /* 0x000fe20000000000 */
[----:B------:R-:W-:Y:S01]  /*8060*/  MOV R88, 0x652b82fe ;  /* 0x652b82fe00587802 */ /* 0x000fe20000000f00 */
[----:B------:R-:W-:Y:S01]  /*8070*/  DSETP.NEU.AND P0, PT, R14, 1, PT ;  /* 0x3ff000000e00742a */ /* 0x000fe20003f0d000 */
[----:B------:R-:W-:Y:S01]  /*8080*/  IMAD.MOV.U32 R89, RZ, RZ, 0x3ff71547 ;  /* 0x3ff71547ff597424 */ /* 0x000fe200078e00ff */
[----:B------:R-:W-:Y:S01]  /*8090*/  DADD R98, -RZ, |R70| ;  /* 0x00000000ff627229 */ /* 0x000fe20000000546 */
[----:B------:R-:W-:Y:S01]  /*80a0*/  IMAD.MOV.U32 R14, RZ, RZ, -0x105c611 ;  /* 0xfefa39efff0e7424 */ /* 0x000fe200078e00ff */
[----:B------:R-:W-:Y:S01]  /*80b0*/  BSSY.RECONVERGENT B2, `(.L_x_97) ;  /* 0x000003d000027945 */ /* 0x000fe20003800200 */
[----:B------:R-:W-:Y:S02]  /*80c0*/  IMAD.MOV.U32 R15, RZ, RZ, 0x3fe62e42 ;  /* 0x3fe62e42ff0f7424 */ /* 0x000fe400078e00ff */
[----:B------:R-:W-:Y:S01]  /*80d0*/  IMAD.MOV.U32 R58, RZ, RZ, -0x35dec16 ;  /* 0xfca213eaff3a7424 */ /* 0x000fe200078e00ff */
[----:B------:R-:W-:Y:S01]  /*80e0*/  FSEL R78, R54, RZ, P0 ;  /* 0x000000ff364e7208 */ /* 0x000fe20000000000 */
[----:B------:R-:W-:Y:S01]  /*80f0*/  IMAD.MOV.U32 R54, RZ, RZ, 0x3b39803f ;  /* 0x3b39803fff367424 */ /* 0x000fe200078e00ff */
[----:B------:R-:W-:Y:S01]  /*8100*/  FSEL R79, R55, -1.75, P0 ;  /* 0xbfe00000374f7808 */ /* 0x000fe20000000000 */
[----:B------:R-:W-:-:S02]  /*8110*/  IMAD.MOV.U32 R55, RZ, RZ, 0x3c7abc9e ;  /* 0x3c7abc9eff377424 */ /* 0x000fc400078e00ff */
[----:B------:R-:W-:Y:S01]  /*8120*/  IMAD.MOV.U32 R59, RZ, RZ, 0x3e928af3 ;  /* 0x3e928af3ff3b7424 */ /* 0x000fe200078e00ff */
[----:B------:R-:W-:Y:S01]  /*8130*/  FSETP.GEU.AND P0, PT, |R79|, 4.1917929649353027344, PT ;  /* 0x4086232b4f00780b */ /* 0x000fe20003f0e200 */
[----:B------:R-:W-:Y:S01]  /*8140*/  IMAD.MOV.U32 R60, RZ, RZ, 0x62401315 ;  /* 0x62401315ff3c7424 */ /* 0x000fe200078e00ff */
[----:B------:R-:W-:Y:S01]  /*8150*/  DFMA R90, R78, R88, 6.75539944105574400000e+15 ;  /* 0x433800004e5a742b */ /* 0x000fe20000000058 */
[----:B------:R-:W-:-:S07]  /*8160*/  IMAD.MOV.U32 R61, RZ, RZ, 0x3ec71dee ;  /* 0x3ec71deeff3d7424 */ /* 0x000fce00078e00ff */
[----:B------:R-:W-:-:S08]  /*8170*/  DADD R94, R90, -6.75539944105574400000e+15 ;  /* 0xc33800005a5e7429 */ /* 0x000fd00000000000 */
[----:B------:R-:W-:-:S08]  /*8180*/  DFMA R56, R94, -R14, R78 ;  /* 0x8000000e5e38722b */ /* 0x000fd0000000004e */
[----:B------:R-:W-:Y:S01]  /*8190*/  DFMA R94, R94, -R54, R56 ;  /* 0x800000365e5e722b */ /* 0x000fe20000000038 */
[----:B------:R-:W-:Y:S01]  /*81a0*/  MOV R56, 0x69ce2bdf ;  /* 0x69ce2bdf00387802 */ /* 0x000fe20000000f00 */
[----:B------:R-:W-:-:S06]  /*81b0*/  IMAD.MOV.U32 R57, RZ, RZ, 0x3e5ade15 ;  /* 0x3e5ade15ff397424 */ /* 0x000fcc00078e00ff */
[----:B------:R-:W-:-:S08]  /*81c0*/  DFMA R64, R94, R56, R58 ;  /* 0x000000385e40722b */ /* 0x000fd0000000003a */
        /* <DEDUP_REMOVED lines=21> */
[----:B------:R-:W-:-:S08]  /*8320*/  DFMA R92, R94, R92, R86 ;  /* 0x0000005c5e5c722b */ /* 0x000fd00000000056 */
[----:B------:R-:W-:Y:S01]  /*8330*/  DFMA R96, R94, R92, 1 ;  /* 0x3ff000005e60742b */ /* 0x000fe2000000005c */
[----:B------:R-:W-:-:S04]  /*8340*/  IMAD.MOV.U32 R93, RZ, RZ, R99 ;  /* 0x000000ffff5d7224 */ /* 0x000fc800078e0063 */
[----:B------:R-:W-:-:S03]  /*8350*/  VIADD R92, R93, 0xbfd9e604 ;  /* 0xbfd9e6045d5c7836 */ /* 0x000fc60000000000 */
[----:B------:R-:W-:Y:S02]  /*8360*/  DFMA R96, R94, R96, 1 ;  /* 0x3ff000005e60742b */ /* 0x000fe40000000060 */
[----:B------:R-:W-:-:S08]  /*8370*/  ISETP.GT.U32.AND P2, PT, R92, 0x799e603, PT ;  /* 0x0799e6035c00780c */ /* 0x000fd00003f44070 */
        /* <DEDUP_REMOVED lines=11> */
[----:B------:R-:W-:Y:S01]  /*8430*/  @!P1 IADD3 R90, PT, PT, R90, -R91, RZ ;  /* 0x8000005b5a5a9210 */ /* 0x000fe20007ffe0ff */
[----:B------:R-:W-:-:S03]  /*8440*/  @!P1 IMAD R79, R91, 0x100000, R97 ;  /* 0x001000005b4f9824 */ /* 0x000fc600078e0261 */
[----:B------:R-:W-:Y:S01]  /*8450*/  @!P1 LEA R91, R90, 0x3ff00000, 0x14 ;  /* 0x3ff000005a5b9811 */ /* 0x000fe200078ea0ff */
[----:B------:R-:W-:-:S06]  /*8460*/  @!P1 IMAD.MOV.U32 R90, RZ, RZ, RZ ;  /* 0x000000ffff5a9224 */ /* 0x000fcc00078e00ff */
[----:B------:R-:W-:-:S11]  /*8470*/  @!P1 DMUL R94, R78, R90 ;  /* 0x0000005a4e5e9228 */ /* 0x000fd60000000000 */
.L_x_98:
[----:B------:R-:W-:Y:S05]  /*8480*/  BSYNC.RECONVERGENT B2 ;  /* 0x0000000000027941 */ /* 0x000fea0003800200 */
.L_x_97:
        /* <DEDUP_REMOVED lines=26> */
[----:B------:R-:W-:Y:S01]  /*8630*/  IMAD R95, R90, 0x100000, R103 ;  /* 0x001000005a5f7824 */ /* 0x000fe200078e0267 */
[----:B------:R-:W-:Y:S01]  /*8640*/  MOV R98, 0x4ff37461 ;  /* 0x4ff3746100627802 */ /* 0x000fe20000000f00 */
        /* <DEDUP_REMOVED lines=13> */
[----:B------:R-:W-:Y:S02]  /*8720*/  @!P1 LEA R91, R90, 0x3ff00000, 0x14 ;  /* 0x3ff000005a5b9811 */ /* 0x000fe400078ea0ff */
[----:B------:R-:W-:-:S06]  /*8730*/  @!P1 MOV R90, RZ ;  /* 0x000000ff005a9202 */ /* 0x000fcc0000000f00 */
[----:B------:R-:W-:-:S11]  /*8740*/  @!P1 DMUL R94, R78, R90 ;  /* 0x0000005a4e5e9228 */ /* 0x000fd60000000000 */
.L_x_102:
[----:B------:R-:W-:Y:S05]  /*8750*/  BSYNC.RECONVERGENT B3 ;  /* 0x0000000000037941 */ /* 0x000fea0003800200 */
.L_x_101:
        /* <DEDUP_REMOVED lines=64> */
.L_x_100:
[----:B------:R-:W-:Y:S01]  /*8b60*/  DMUL R78, R70, R70 ;  /* 0x00000046464e7228 */ /* 0x000fe20000000000 */
[----:B------:R-:W-:Y:S01]  /*8b70*/  IMAD.MOV.U32 R90, RZ, RZ, 0x50ab516f ;  /* 0x50ab516fff5a7424 */ /* 0x000fe200078e00ff */
[----:B------:R-:W-:Y:S01]  /*8b80*/  UMOV UR20, 0x92957da6 ;  /* 0x92957da600147882 */ /* 0x000fe20000000000 */
[----:B------:R-:W-:Y:S01]  /*8b90*/  IMAD.MOV.U32 R91, RZ, RZ, 0x3858c41d ;  /* 0x3858c41dff5b7424 */ /* 0x000fe200078e00ff */
[----:B------:R-:W-:-:S05]  /*8ba0*/  UMOV UR21, 0x37d4d7f5 ;  /* 0x37d4d7f500157882 */ /* 0x000fca0000000000 */
        /* <DEDUP_REMOVED lines=45> */
.L_x_103:
[----:B------:R-:W-:Y:S05]  /*8e80*/  BSYNC.RECONVERGENT B2 ;  /* 0x0000000000027941 */ /* 0x000fea0003800200 */
.L_x_99:
[----:B------:R-:W-:Y:S01]  /*8e90*/  IADD3 R90, PT, PT, R93, -0x40260000, RZ ;  /* 0xbfda00005d5a7810 */ /* 0x000fe20007ffe0ff */
[----:B------:R-:W-:Y:S01]  /*8ea0*/  DMUL R74, R74, UR12 ;  /* 0x0000000c4a4a7c28 */ /* 0x000fe20008000000 */
[----:B------:R-:W-:Y:S02]  /*8eb0*/  BSSY.RECONVERGENT B2, `(.L_x_104) ;  /* 0x00000a1000027945 */ /* 0x000fe40003800200 */
[----:B------:R-:W-:-:S05]  /*8ec0*/  ISETP.GT.U32.AND P0, PT, R90, 0x799ffff, PT ;  /* 0x0799ffff5a00780c */ /* 0x000fca0003f04070 */
[----:B------:R-:W-:-:S08]  /*8ed0*/  DFMA R76, R76, UR16, R74 ;  /* 0x000000104c4c7c2b */ /* 0x000fd0000800004a */
        /* <DEDUP_REMOVED lines=11> */
[----:B------:R-:W-:Y:S01]  /*8f90*/  DFMA R56, R14, R56, R60 ;  /* 0x000000380e38722b */ /* 0x000fe2000000003c */
[----:B------:R-:W-:Y:S01]  /*8fa0*/  IMAD.MOV.U32 R60, RZ, RZ, -0x597efbda ;  /* 0xa6810426ff3c7424 */ /* 0x000fe200078e00ff */
[----:B0-----:R-:W-:Y:S01]  /*8fb0*/  DFMA R58, -|R70|, R54, 1 ;  /* 0x3ff00000463a742b */ /* 0x001fe20000000336 */
[----:B------:R-:W-:-:S05]  /*8fc0*/  IMAD.MOV.U32 R61, RZ, RZ, 0x420a9923 ;  /* 0x420a9923ff3d7424 */ /* 0x000fca00078e00ff */
[----:B------:R-:W-:Y:S02]  /*8fd0*/  DFMA R56, R14, R56, R64 ;  /* 0x000000380e38722b */ /* 0x000fe40000000040 */
[----:B------:R-:W-:-:S06]  /*8fe0*/  DFMA R58, R58, R58, R58 ;  /* 0x0000003a3a3a722b */ /* 0x000fcc000000003a */
[----:B------:R-:W-:Y:S02]  /*8ff0*/  DFMA R56, R14, R56, R66 ;  /* 0x000000380e38722b */ /* 0x000fe40000000042 */
[----:B------:R-:W-:-:S06]  /*9000*/  DFMA R54, R54, R58, R54 ;  /* 0x0000003a3636722b */ /* 0x000fcc0000000036 */
[----:B------:R-:W-:-:S08]  /*9010*/  DFMA R56, R14, R56, R68 ;  /* 0x000000380e38722b */ /* 0x000fd00000000044 */
[----:B------:R-:W-:-:S08]  /*9020*/  DFMA R56, R14, R56, R80 ;  /* 0x000000380e38722b */ /* 0x000fd00000000050 */
[----:B------:R-:W-:-:S08]  /*9030*/  DFMA R56, R14, R56, R82 ;  /* 0x000000380e38722b */ /* 0x000fd00000000052 */
[----:B------:R-:W-:-:S08]  /*9040*/  DFMA R56, R14, R56, R84 ;  /* 0x000000380e38722b */ /* 0x000fd00000000054 */
[----:B------:R-:W-:-:S08]  /*9050*/  DFMA R56, R14, R56, R86 ;  /* 0x000000380e38722b */ /* 0x000fd00000000056 */
        /* <DEDUP_REMOVED lines=9> */
[----:B------:R-:W-:-:S04]  /*90f0*/  @!P1 LEA.HI R14, R88, R88, RZ, 0x1 ;  /* 0x00000058580e9211 */ /* 0x000fc800078f08ff */
[----:B------:R-:W-:Y:S02]  /*9100*/  @!P1 SHF.R.S32.HI R59, RZ, 0x1, R14 ;  /* 0x00000001ff3b9819 */ /* 0x000fe4000001140e */
[----:B------:R-:W-:Y:S02]  /*9110*/  FSEL R14, R64, RZ, P0 ;  /* 0x000000ff400e7208 */ /* 0x000fe40000000000 */
[----:B------:R-:W-:Y:S01]  /*9120*/  @!P1 IADD3 R58, PT, PT, R88, -R59, RZ ;  /* 0x8000003b583a9210 */ /* 0x000fe20007ffe0ff */
[----:B------:R-:W-:-:S03]  /*9130*/  @!P1 IMAD R57, R59, 0x100000, R57 ;  /* 0x001000003b399824 */ /* 0x000fc600078e0239 */
[----:B------:R-:W-:Y:S01]  /*9140*/  @!P1 LEA R59, R58, 0x3ff00000, 0x14 ;  /* 0x3ff000003a3b9811 */ /* 0x000fe200078ea0ff */
[----:B------:R-:W-:-:S06]  /*9150*/  @!P1 IMAD.MOV.U32 R58, RZ, RZ, RZ ;  /* 0x000000ffff3a9224 */ /* 0x000fcc00078e00ff */
[----:B------:R-:W-:-:S11]  /*9160*/  @!P1 DMUL R14, R56, R58 ;  /* 0x0000003a380e9228 */ /* 0x000fd60000000000 */
.L_x_107:
[----:B------:R-:W-:Y:S05]  /*9170*/  BSYNC.RECONVERGENT B3 ;  /* 0x0000000000037941 */ /* 0x000fea0003800200 */
.L_x_106:
[----:B------:R-:W-:Y:S01]  /*9180*/  UMOV UR20, 0xa7e5a092 ;  /* 0xa7e5a09200147882 */ /* 0x000fe20000000000 */
[----:B------:R-:W-:Y:S01]  /*9190*/  UMOV UR21, 0x41d8729d ;  /* 0x41d8729d00157882 */ /* 0x000fe20000000000 */
[----:B------:R-:W0:Y:S01]  /*91a0*/  MUFU.RSQ64H R59, R93 ;  /* 0x0000005d003b7308 */ /* 0x000e220000001c00 */
[C---:B------:R-:W-:Y:S01]  /*91b0*/  DFMA R56, R54.reuse, UR20, -R60 ;  /* 0x0000001436387c2b */ /* 0x040fe2000800083c */
[----:B------:R-:W-:Y:S01]  /*91c0*/  UMOV UR20, 0xb3c5ffe0 ;  /* 0xb3c5ffe000147882 */ /* 0x000fe20000000000 */
[----:B------:R-:W-:Y:S01]  /*91d0*/  UMOV UR21, 0x42015d3d ;  /* 0x42015d3d00157882 */ /* 0x000fe20000000000 */
[----:B------:R-:W-:Y:S02]  /*91e0*/  IMAD.MOV.U32 R58, RZ, RZ, RZ ;  /* 0x000000ffff3a7224 */ /* 0x000fe400078e00ff */
[----:B------:R-:W-:Y:S02]  /*91f0*/  IMAD.MOV.U32 R64, RZ, RZ, 0x0 ;  /* 0x00000000ff407424 */ /* 0x000fe400078e00ff */
[----:B------:R-:W-:Y:S01]  /*9200*/  IMAD.MOV.U32 R65, RZ, RZ, 0x3fd80000 ;  /* 0x3fd80000ff417424 */ /* 0x000fe200078e00ff */
        /* <DEDUP_REMOVED lines=56> */
.L_x_105:
[C---:B------:R-:W-:Y:S01]  /*9590*/  DMUL R14, R70.reuse, R70 ;  /* 0x00000046460e7228 */ /* 0x040fe20000000000 */
[----:B------:R-:W-:Y:S01]  /*95a0*/  MOV R54, 0xc28918b0 ;  /* 0xc28918b000367802 */ /* 0x000fe20000000f00 */
[----:B------:R-:W-:Y:S01]  /*95b0*/  IMAD.MOV.U32 R55, RZ, RZ, 0x38a76b71 ;  /* 0x38a76b71ff377424 */ /* 0x000fe200078e00ff */
[----:B------:R-:W-:Y:S01]  /*95c0*/  UMOV UR20, 0xe367973f ;  /* 0xe367973f00147882 */ /* 0x000fe20000000000 */
[----:B------:R-:W-:Y:S01]  /*95d0*/  UMOV UR21, 0x38268d52 ;  /* 0x38268d5200157882 */ /* 0x000fe20000000000 */
[----:B------:R-:W-:-:S03]  /*95e0*/  DMUL R56, R70, 0.5 ;  /* 0x3fe0000046387828 */ /* 0x000fc60000000000 */
        /* <DEDUP_REMOVED lines=45> */
.L_x_108:
[----:B------:R-:W-:Y:S05]  /*98c0*/  BSYNC.RECONVERGENT B2 ;  /* 0x0000000000027941 */ /* 0x000fea0003800200 */
.L_x_104:
        /* <DEDUP_REMOVED lines=21> */
[----:B------:R-:W-:Y:S01]  /*9a20*/  IMAD.MOV.U32 R14, RZ, RZ, R68 ;  /* 0x000000ffff0e7224 */ /* 0x000fe200078e0044 */
[----:B------:R-:W-:-:S07]  /*9a30*/  MOV R15, R69 ;  /* 0x00000045000f7202 */ /* 0x000fce0000000f00 */
.L_x_110:
[----:B------:R-:W-:Y:S05]  /*9a40*/  BSYNC.RECONVERGENT B3 ;  /* 0x0000000000037941 */ /* 0x000fea0003800200 */
.L_x_109:
[----:B------:R-:W-:-:S08]  /*9a50*/  DADD R78, R14, R78 ;  /* 0x000000000e4e7229 */ /* 0x000fd0000000004e */
[----:B------:R-:W-:-:S11]  /*9a60*/  DMUL R72, R72, R78 ;  /* 0x0000004e48487228 */ /* 0x000fd60000000000 */
.L_x_86:
[----:B------:R-:W-:Y:S05]  /*9a70*/  BSYNC.RECONVERGENT B1 ;  /* 0x0000000000017941 */ /* 0x000fea0003800200 */
.L_x_84:
[----:B------:R-:W0:Y:S01]  /*9a80*/  MUFU.RCP64H R15, 3 ;  /* 0x40080000000f7908 */ /* 0x000e220000001800 */
[----:B------:R-:W-:Y:S01]  /*9a90*/  IMAD.MOV.U32 R56, RZ, RZ, 0x0 ;  /* 0x00000000ff387424 */ /* 0x000fe200078e00ff */
[----:B------:R-:W-:Y:S01]  /*9aa0*/  DFMA R72, R72, 4, R48 ;  /* 0x401000004848782b */ /* 0x000fe20000000030 */
[----:B------:R-:W-:Y:S01]  /*9ab0*/  IMAD.MOV.U32 R57, RZ, RZ, 0x40080000 ;  /* 0x40080000ff397424 */ /* 0x000fe200078e00ff */
[----:B------:R-:W-:Y:S01]  /*9ac0*/  FSETP.GEU.AND P1, PT, |R35|, 6.5827683646048100446e-37, PT ;  /* 0x036000002300780b */ /* 0x000fe20003f2e200 */
[----:B------:R-:W-:Y:S01]  /*9ad0*/  IMAD.MOV.U32 R14, RZ, RZ, 0x1 ;  /* 0x00000001ff0e7424 */ /* 0x000fe200078e00ff */
[----:B------:R-:W-:Y:S01]  /*9ae0*/  DFMA R70, R48, 4, R46 ;  /* 0x401000003046782b */ /* 0x000fe2000000002e */
[----:B------:R-:W-:Y:S03]  /*9af0*/  BSSY.RECONVERGENT B1, `(.L_x_111) ;  /* 0x0000017000017945 */ /* 0x000fe60003800200 */
[----:B-----5:R-:W-:-:S04]  /*9b00*/  DADD R72, R50, R72 ;  /* 0x0000000032487229 */ /* 0x020fc80000000048 */
[----:B------:R-:W-:Y:S02]  /*9b10*/  DADD R70, R50, R70 ;  /* 0x0000000032467229 */ /* 0x000fe40000000046 */
[----:B0-----:R-:W-:Y:S02]  /*9b20*/  DFMA R54, R14, -R56, 1 ;  /* 0x3ff000000e36742b */ /* 0x001fe40000000838 */
[----:B------:R-:W-:-:S06]  /*9b30*/  DMUL R12, R72, R12 ;  /* 0x0000000c480c7228 */ /* 0x000fcc0000000000 */
[----:B------:R-:W-:-:S08]  /*9b40*/  DFMA R54, R54, R54, R54 ;  /* 0x000000363636722b */ /* 0x000fd00000000036 */
[----:B------:R-:W-:-:S08]  /*9b50*/  DFMA R54, R14, R54, R14 ;  /* 0x000000360e36722b */ /* 0x000fd0000000000e */
[----:B------:R-:W-:-:S08]  /*9b60*/  DFMA R14, R54, -R56, 1 ;  /* 0x3ff00000360e742b */ /* 0x000fd00000000838 */
[----:B------:R-:W-:-:S08]  /*9b70*/  DFMA R14, R54, R14, R54 ;  /* 0x0000000e360e722b */ /* 0x000fd00000000036 */
[----:B------:R-:W-:-:S08]  /*9b80*/  DMUL R54, R34, R14 ;  /* 0x0000000e22367228 */ /* 0x000fd00000000000 */
[----:B------:R-:W-:-:S08]  /*9b90*/  DFMA R56, R54, -3, R34 ;  /* 0xc00800003638782b */ /* 0x000fd00000000022 */
[----:B------:R-:W-:-:S10]  /*9ba0*/  DFMA R14, R14, R56, R54 ;  /* 0x000000380e0e722b */ /* 0x000fd40000000036 */
[----:B------:R-:W-:-:S05]  /*9bb0*/  FFMA R54, RZ, 2.125, R15 ;  /* 0x40080000ff367823 */ /* 0x000fca000000000f */
[----:B------:R-:W-:-:S13]  /*9bc0*/  FSETP.GT.AND P0, PT, |R54|, 1.469367938527859385e-39, PT ;  /* 0x001000003600780b */ /* 0x000fda0003f04200 */
[----:B------:R-:W-:Y:S05]  /*9bd0*/  @P0 BRA P1, `(.L_x_112) ;  /* 0x0000000000200947 */ /* 0x000fea0000800000 */
[----:B------:R-:W-:Y:S01]  /*9be0*/  IMAD.MOV.U32 R58, RZ, RZ, R34 ;  /* 0x000000ffff3a7224 */ /* 0x000fe200078e0022 */
[----:B------:R-:W-:Y:S01]  /*9bf0*/  MOV R56, RZ ;  /* 0x000000ff00387202 */ /* 0x000fe20000000f00 */
[----:B------:R-:W-:Y:S01]  /*9c00*/  IMAD.MOV.U32 R59, RZ, RZ, R35 ;  /* 0x000000ffff3b7224 */ /* 0x000fe200078e0023 */
[----:B------:R-:W-:Y:S01]  /*9c10*/  MOV R64, 0x9c40 ;  /* 0x00009c4000407802 */ /* 0x000fe20000000f00 */
[----:B------:R-:W-:-:S07]  /*9c20*/  IMAD.MOV.U32 R57, RZ, RZ, 0x40080000 ;  /* 0x40080000ff397424 */ /* 0x000fce00078e00ff */
[----:B------:R-:W-:Y:S05]  /*9c30*/  CALL.REL.NOINC `($__internal_0_$__cuda_sm20_div_rn_f64_full) ;  /* 0x0000000c00a47944 */ /* 0x000fea0003c00000 */
[----:B------:R-:W-:Y:S02]  /*9c40*/  IMAD.MOV.U32 R14, RZ, RZ, R68 ;  /* 0x000000ffff0e7224 */ /* 0x000fe400078e0044 */
[----:B------:R-:W-:-:S07]  /*9c50*/  IMAD.MOV.U32 R15, RZ, RZ, R69 ;  /* 0x000000ffff0f7224 */ /* 0x000fce00078e0045 */
.L_x_112:
[----:B------:R-:W-:Y:S05]  /*9c60*/  BSYNC.RECONVERGENT B1 ;  /* 0x0000000000017941 */ /* 0x000fea0003800200 */
.L_x_111:
[----:B------:R-:W0:Y:S01]  /*9c70*/  LDC.64 R34, c[0x0][0x3c0] ;  /* 0x0000f000ff227b82 */ /* 0x000e220000000a00 */
[----:B------:R-:W-:-:S08]  /*9c80*/  DFMA R70, R70, R14, -R62 ;  /* 0x0000000e4646722b */ /* 0x000fd0000000083e */
[----:B------:R-:W-:Y:S02]  /*9c90*/  DADD R70, -R12, R70 ;  /* 0x000000000c467229 */ /* 0x000fe40000000146 */
[----:B0-----:R-:W-:-:S08]  /*9ca0*/  DMUL R14, R34, 15 ;  /* 0x402e0000220e7828 */ /* 0x001fd00000000000 */
[----:B------:R-:W-:-:S14]  /*9cb0*/  DSETP.GEU.AND P0, PT, |R70|, R14, PT ;  /* 0x0000000e4600722a */ /* 0x000fdc0003f0e200 */
[----:B------:R-:W-:Y:S01]  /*9cc0*/  @!P0 DADD R12, R62, R12 ;  /* 0x000000003e0c8229 */ /* 0x000fe2000000000c */
[C---:B------:R-:W-:Y:S01]  /*9cd0*/  @P0 LEA R15, R53.reuse, UR5, 0x3 ;  /* 0x00000005350f0c11 */ /* 0x040fe2000f8e18ff */
[----:B------:R-:W-:Y:S01]  /*9ce0*/  @!P0 VIADD R52, R52, 0xffffffff ;  /* 0xffffffff34348836 */ /* 0x000fe20000000000 */
[----:B------:R-:W-:Y:S01]  /*9cf0*/  @!P0 MOV R40, R36 ;  /* 0x0000002400288202 */ /* 0x000fe20000000f00 */
[----:B------:R-:W-:Y:S02]  /*9d00*/  @P0 VIADD R52, R53, 0x1 ;  /* 0x0000000135340836 */ /* 0x000fe40000000000 */
[----:B------:R0:W-:Y:S01]  /*9d10*/  @P0 STL.64 [R15+0x8], R32 ;  /* 0x000008200f000387 */ /* 0x0001e20000100a00 */
[----:B------:R-:W-:Y:S01]  /*9d20*/  @!P0 IMAD.MOV.U32 R41, RZ, RZ, R37 ;  /* 0x000000ffff298224 */ /* 0x000fe200078e0025 */
[----:B------:R-:W-:Y:S01]  /*9d30*/  @!P0 DADD R38, R38, R12 ;  /* 0x0000000026268229 */ /* 0x000fe2000000000c */
[----:B------:R-:W-:Y:S01]  /*9d40*/  @!P0 IMAD.MOV.U32 R46, RZ, RZ, R50 ;  /* 0x000000ffff2e8224 */ /* 0x000fe200078e0032 */
[----:B------:R0:W-:Y:S01]  /*9d50*/  @P0 STL.64 [R15+0x3e88], R48 ;  /* 0x003e88300f000387 */ /* 0x0001e20000100a00 */
[----:B------:R-:W-:Y:S01]  /*9d60*/  @!P0 IMAD.MOV.U32 R47, RZ, RZ, R51 ;  /* 0x000000ffff2f8224 */ /* 0x000fe200078e0033 */
[----:B------:R-:W-:-:S13]  /*9d70*/  ISETP.GT.AND P0, PT, R52, -0x1, PT ;  /* 0xffffffff3400780c */ /* 0x000fda0003f04270 */
[----:B0-----:R-:W-:Y:S05]  /*9d80*/  @P0 BRA `(.L_x_113) ;  /* 0xffffff8c00100947 */ /* 0x001fea000383ffff */
[----:B------:R-:W-:Y:S05]  /*9d90*/  BSYNC.RECONVERGENT B0 ;  /* 0x0000000000007941 */ /* 0x000fea0003800200 */
.L_x_27:
[----:B------:R-:W0:Y:S01]  /*9da0*/  LDCU.64 UR4, c[0x0][0x3b8] ;  /* 0x00007700ff0477ac */ /* 0x000e220008000a00 */
[----:B------:R-:W-:Y:S01]  /*9db0*/  BSSY.RECONVERGENT B0, `(.L_x_114) ;  /* 0x0000055000007945 */ /* 0x000fe20003800200 */
[----:B------:R-:W-:Y:S01]  /*9dc0*/  IMAD.MOV.U32 R15, RZ, RZ, -0x3ff ;  /* 0xfffffc01ff0f7424 */ /* 0x000fe200078e00ff */
[----:B0-----:R-:W-:-:S08]  /*9dd0*/  DMUL R2, R2, UR4 ;  /* 0x0000000402027c28 */ /* 0x001fd00008000000 */
[----:B------:R-:W-:-:S10]  /*9de0*/  DFMA R2, R38, R2, R20 ;  /* 0x000000022602722b */ /* 0x000fd40000000014 */
[----:B------:R-:W-:Y:S01]  /*9df0*/  ISETP.GT.AND P0, PT, R3, 0xfffff, PT ;  /* 0x000fffff0300780c */ /* 0x000fe20003f04270 */
[----:B------:R-:W-:Y:S01]  /*9e00*/  IMAD.MOV.U32 R4, RZ, RZ, R2 ;  /* 0x000000ffff047224 */ /* 0x000fe200078e0002 */
[----:B------:R-:W-:Y:S01]  /*9e10*/  MOV R0, R3 ;  /* 0x0000000300007202 */ /* 0x000fe20000000f00 */
[----:B------:R-:W-:-:S10]  /*9e20*/  IMAD.MOV.U32 R5, RZ, RZ, R3 ;  /* 0x000000ffff057224 */ /* 0x000fd400078e0003 */
[----:B------:R-:W-:Y:S01]  /*9e30*/  @!P0 DMUL R4, R4, 1.80143985094819840000e+16 ;  /* 0x4350000004048828 */ /* 0x000fe20000000000 */
[----:B------:R-:W-:-:S09]  /*9e40*/  @!P0 IMAD.MOV.U32 R15, RZ, RZ, -0x435 ;  /* 0xfffffbcbff0f8424 */ /* 0x000fd200078e00ff */
[----:B------:R-:W-:Y:S02]  /*9e50*/  @!P0 IMAD.MOV.U32 R0, RZ, RZ, R5 ;  /* 0x000000ffff008224 */ /* 0x000fe400078e0005 */
[----:B------:R-:W-:Y:S02]  /*9e60*/  @!P0 IMAD.MOV.U32 R2, RZ, RZ, R4 ;  /* 0x000000ffff028224 */ /* 0x000fe400078e0004 */
[----:B------:R-:W-:-:S05]  /*9e70*/  VIADD R3, R0, 0xffffffff ;  /* 0xffffffff00037836 */ /* 0x000fca0000000000 */
[----:B------:R-:W-:-:S13]  /*9e80*/  ISETP.GT.U32.AND P1, PT, R3, 0x7feffffe, PT ;  /* 0x7feffffe0300780c */ /* 0x000fda0003f24070 */
[----:B------:R-:W-:Y:S05]  /*9e90*/  @P1 BRA `(.L_x_115) ;  /* 0x0000000400001947 */ /* 0x000fea0003800000 */
[C---:B------:R-:W-:Y:S01]  /*9ea0*/  LOP3.LUT R3, R0.reuse, 0xfffff, RZ, 0xc0, !PT ;  /* 0x000fffff00037812 */ /* 0x040fe200078ec0ff */
[----:B------:R-:W-:Y:S01]  /*9eb0*/  IMAD.MOV.U32 R6, RZ, RZ, RZ ;  /* 0x000000ffff067224 */ /* 0x000fe200078e00ff */
[----:B------:R-:W-:Y:S01]  /*9ec0*/  UMOV UR4, 0x3ae80f1e ;  /* 0x3ae80f1e00047882 */ /* 0x000fe20000000000 */
[----:B------:R-:W-:Y:S01]  /*9ed0*/  IMAD.MOV.U32 R12, RZ, RZ, -0x748574fc ;  /* 0x8b7a8b04ff0c7424 */ /* 0x000fe200078e00ff */
[----:B------:R-:W-:Y:S01]  /*9ee0*/  LOP3.LUT R3, R3, 0x3ff00000, RZ, 0xfc, !PT ;  /* 0x3ff0000003037812 */ /* 0x000fe200078efcff */
[----:B------:R-:W-:Y:S01]  /*9ef0*/  IMAD.MOV.U32 R13, RZ, RZ, 0x3ed0ee25 ;  /* 0x3ed0ee25ff0d7424 */ /* 0x000fe200078e00ff */
[----:B------:R-:W-:Y:S01]  /*9f00*/  UMOV UR5, 0x3eb1380b ;  /* 0x3eb1380b00057882 */ /* 0x000fe20000000000 */
[----:B------:R-:W-:Y:S01]  /*9f10*/  LEA.HI R15, R0, R15, RZ, 0xc ;  /* 0x0000000f000f7211 */ /* 0x000fe200078f60ff */
[----:B------:R-:W-:Y:S01]  /*9f20*/  UMOV UR8, 0x80000000 ;  /* 0x8000000000087882 */ /* 0x000fe20000000000 */
[----:B------:R-:W-:Y:S01]  /*9f30*/  ISETP.GE.U32.AND P0, PT, R3, 0x3ff6a09f, PT ;  /* 0x3ff6a09f0300780c */ /* 0x000fe20003f06070 */
[----:B------:R-:W-:-:S12]  /*9f40*/  UMOV UR9, 0x43300000 ;  /* 0x4330000000097882 */ /* 0x000fd80000000000 */
[----:B------:R-:W-:Y:S01]  /*9f50*/  @P0 IADD3 R5, PT, PT, R3, -0x100000, RZ ;  /* 0xfff0000003050810 */ /* 0x000fe20007ffe0ff */
[----:B------:R-:W-:-:S04]  /*9f60*/  @P0 VIADD R15, R15, 0x1 ;  /* 0x000000010f0f0836 */ /* 0x000fc80000000000 */
[----:B------:R-:W-:Y:S01]  /*9f70*/  @P0 IMAD.MOV.U32 R3, RZ, RZ, R5 ;  /* 0x000000ffff030224 */ /* 0x000fe200078e0005 */
[----:B------:R-:W-:Y:S02]  /*9f80*/  LOP3.LUT R14, R15, 0x80000000, RZ, 0x3c, !PT ;  /* 0x800000000f0e7812 */ /* 0x000fe400078e3cff */
[----:B------:R-:W-:-:S03]  /*9f90*/  MOV R15, 0x43300000 ;  /* 0x43300000000f7802 */ /* 0x000fc60000000f00 */
[C---:B------:R-:W-:Y:S02]  /*9fa0*/  DADD R4, R2.reuse, 1 ;  /* 0x3ff0000002047429 */ /* 0x040fe40000000000 */
[----:B------:R-:W-:Y:S02]  /*9fb0*/  DADD R2, R2, -1 ;  /* 0xbff0000002027429 */ /* 0x000fe40000000000 */
[----:B------:R-:W-:Y:S01]  /*9fc0*/  DADD R14, R14, -UR8 ;  /* 0x800000080e0e7e29 */ /* 0x000fe20008000000 */
[----:B------:R-:W-:Y:S01]  /*9fd0*/  UMOV UR8, 0xfefa39ef ;  /* 0xfefa39ef00087882 */ /* 0x000fe20000000000 */
[----:B------:R-:W0:Y:S01]  /*9fe0*/  MUFU.RCP64H R7, R5 ;  /* 0x0000000500077308 */ /* 0x000e220000001800 */
[----:B------:R-:W-:Y:S01]  /*9ff0*/  UMOV UR9, 0x3fe62e42 ;  /* 0x3fe62e4200097882 */ /* 0x000fe20000000000 */
[----:B0-----:R-:W-:-:S08]  /*a000*/  DFMA R8, -R4, R6, 1 ;  /* 0x3ff000000408742b */ /* 0x001fd00000000106 */
[----:B------:R-:W-:-:S08]  /*a010*/  DFMA R8, R8, R8, R8 ;  /* 0x000000080808722b */ /* 0x000fd00000000008 */
[----:B------:R-:W-:-:S08]  /*a020*/  DFMA R8, R6, R8, R6 ;  /* 0x000000080608722b */ /* 0x000fd00000000006 */
[----:B------:R-:W-:-:S08]  /*a030*/  DMUL R6, R2, R8 ;  /* 0x0000000802067228 */ /* 0x000fd00000000000 */
[----:B------:R-:W-:-:S08]  /*a040*/  DFMA R6, R2, R8, R6 ;  /* 0x000000080206722b */ /* 0x000fd00000000006 */
[----:B------:R-:W-:-:S08]  /*a050*/  DMUL R10, R6, R6 ;  /* 0x00000006060a7228 */ /* 0x000fd00000000000 */
[----:B------:R-:W-:Y:S01]  /*a060*/  DFMA R4, R10, UR4, R12 ;  /* 0x000000040a047c2b */ /* 0x000fe2000800000c */
[----:B------:R-:W-:Y:S01]  /*a070*/  UMOV UR4, 0x9f02676f ;  /* 0x9f02676f00047882 */ /* 0x000fe20000000000 */
[----:B------:R-:W-:Y:S01]  /*a080*/  UMOV UR5, 0x3ef3b266 ;  /* 0x3ef3b26600057882 */ /* 0x000fe20000000000 */
[----:B------:R-:W-:-:S05]  /*a090*/  DADD R12, R2, -R6 ;  /* 0x00000000020c7229 */ /* 0x000fca0000000806 */
[----:B------:R-:W-:Y:S01]  /*a0a0*/  DFMA R4, R10, R4, UR4 ;  /* 0x000000040a047e2b */ /* 0x000fe20008000004 */
[----:B------:R-:W-:Y:S01]  /*a0b0*/  UMOV UR4, 0xa9ab0956 ;  /* 0xa9ab095600047882 */ /* 0x000fe20000000000 */
[----:B------:R-:W-:Y:S01]  /*a0c0*/  UMOV UR5, 0x3f1745cb ;  /* 0x3f1745cb00057882 */ /* 0x000fe20000000000 */
[----:B------:R-:W-:-:S05]  /*a0d0*/  DADD R12, R12, R12 ;  /* 0x000000000c0c7229 */ /* 0x000fca000000000c */
[----:B------:R-:W-:Y:S01]  /*a0e0*/  DFMA R4, R10, R4, UR4 ;  /* 0x000000040a047e2b */ /* 0x000fe20008000004 */
[----:B------:R-:W-:Y:S01]  /*a0f0*/  UMOV UR4, 0x2d1b5154 ;  /* 0x2d1b515400047882 */ /* 0x000fe20000000000 */
[----:B------:R-:W-:Y:S01]  /*a100*/  UMOV UR5, 0x3f3c71c7 ;  /* 0x3f3c71c700057882 */ /* 0x000fe20000000000 */
[----:B------:R-:W-:Y:S02]  /*a110*/  DFMA R12, R2, -R6, R12 ;  /* 0x80000006020c722b */ /* 0x000fe4000000000c */
[----:B------:R-:W-:-:S03]  /*a120*/  DFMA R2, R14, UR8, R6 ;  /* 0x000000080e027c2b */ /* 0x000fc60008000006 */
[----:B------:R-:W-:Y:S01]  /*a130*/  DFMA R4, R10, R4, UR4 ;  /* 0x000000040a047e2b */ /* 0x000fe20008000004 */
[----:B------:R-:W-:Y:S01]  /*a140*/  UMOV UR4, 0x923be72d ;  /* 0x923be72d00047882 */ /* 0x000fe20000000000 */
[----:B------:R-:W-:Y:S01]  /*a150*/  UMOV UR5, 0x3f624924 ;  /* 0x3f62492400057882 */ /* 0x000fe20000000000 */
[----:B------:R-:W-:-:S05]  /*a160*/  DMUL R12, R8, R12 ;  /* 0x0000000c080c7228 */ /* 0x000fca0000000000 */
        /* <DEDUP_REMOVED lines=8> */
[----:B------:R-:W-:Y:S02]  /*a1f0*/  UMOV UR5, 0x3fe62e42 ;  /* 0x3fe62e4200057882 */ /* 0x000fe40000000000 */
[----:B------:R-:W-:Y:S01]  /*a200*/  DFMA R18, R14, -UR4, R2 ;  /* 0x800000040e127c2b */ /* 0x000fe20008000002 */
[----:B------:R-:W-:Y:S01]  /*a210*/  UMOV UR4, 0x3b39803f ;  /* 0x3b39803f00047882 */ /* 0x000fe20000000000 */
[----:B------:R-:W-:Y:S02]  /*a220*/  UMOV UR5, 0x3c7abc9e ;  /* 0x3c7abc9e00057882 */ /* 0x000fe40000000000 */
[----:B------:R-:W-:-:S04]  /*a230*/  DMUL R4, R10, R4 ;  /* 0x000000040a047228 */ /* 0x000fc80000000000 */
[----:B------:R-:W-:-:S04]  /*a240*/  DADD R18, -R6, R18 ;  /* 0x0000000006127229 */ /* 0x000fc80000000112 */
[----:B------:R-:W-:-:S08]  /*a250*/  DFMA R4, R6, R4, R12 ;  /* 0x000000040604722b */ /* 0x000fd0000000000c */
[----:B------:R-:W-:-:S08]  /*a260*/  DADD R4, R4, -R18 ;  /* 0x0000000004047229 */ /* 0x000fd00000000812 */
[----:B------:R-:W-:-:S08]  /*a270*/  DFMA R4, R14, UR4, R4 ;  /* 0x000000040e047c2b */ /* 0x000fd00008000004 */
[----:B------:R-:W-:Y:S01]  /*a280*/  DADD R2, R2, R4 ;  /* 0x0000000002027229 */ /* 0x000fe20000000004 */
[----:B------:R-:W-:Y:S10]  /*a290*/  BRA `(.L_x_116) ;  /* 0x0000000000187947 */ /* 0x000ff40003800000 */
.L_x_115:
[----:B------:R-:W-:Y:S01]  /*a2a0*/  IMAD.MOV.U32 R2, RZ, RZ, 0x0 ;  /* 0x00000000ff027424 */ /* 0x000fe200078e00ff */
[----:B------:R-:W-:Y:S01]  /*a2b0*/  LOP3.LUT P0, RZ, R5, 0x7fffffff, RZ, 0xc0, !PT ;  /* 0x7fffffff05ff7812 */ /* 0x000fe2000780c0ff */
[----:B------:R-:W-:-:S06]  /*a2c0*/  IMAD.MOV.U32 R3, RZ, RZ, 0x7ff00000 ;  /* 0x7ff00000ff037424 */ /* 0x000fcc00078e00ff */
[----:B------:R-:W-:-:S10]  /*a2d0*/  DFMA R2, R4, R2, +INF ;  /* 0x7ff000000402742b */ /* 0x000fd40000000002 */
[----:B------:R-:W-:Y:S02]  /*a2e0*/  FSEL R2, R2, RZ, P0 ;  /* 0x000000ff02027208 */ /* 0x000fe40000000000 */
[----:B------:R-:W-:-:S07]  /*a2f0*/  FSEL R3, R3, -QNAN , P0 ;  /* 0xfff0000003037808 */ /* 0x000fce0000000000 */
.L_x_116:
[----:B------:R-:W-:Y:S05]  /*a300*/  BSYNC.RECONVERGENT B0 ;  /* 0x0000000000007941 */ /* 0x000fea0003800200 */
.L_x_114:
[----:B------:R-:W0:Y:S01]  /*a310*/  MUFU.RCP64H R5, 1.7853975296020507812 ;  /* 0x3ffc90fd00057908 */ /* 0x000e220000001800 */
[----:B------:R-:W-:Y:S01]  /*a320*/  IMAD.MOV.U32 R6, RZ, RZ, -0x55dde974 ;  /* 0xaa22168cff067424 */ /* 0x000fe200078e00ff */
[----:B------:R-:W-:Y:S01]  /*a330*/  UMOV UR4, 0xaeef4ba0 ;  /* 0xaeef4ba000047882 */ /* 0x000fe20000000000 */
[----:B------:R-:W-:Y:S01]  /*a340*/  IMAD.MOV.U32 R7, RZ, RZ, 0x3ffc90fd ;  /* 0x3ffc90fdff077424 */ /* 0x000fe200078e00ff */
[----:B------:R-:W-:Y:S01]  /*a350*/  UMOV UR5, 0x3fcb7812 ;  /* 0x3fcb781200057882 */ /* 0x000fe20000000000 */
[----:B------:R-:W-:Y:S01]  /*a360*/  IMAD.MOV.U32 R4, RZ, RZ, RZ ;  /* 0x000000ffff047224 */ /* 0x000fe200078e00ff */
[----:B------:R-:W-:Y:S01]  /*a370*/  MOV R22, 0x8b7a8b04 ;  /* 0x8b7a8b0400167802 */ /* 0x000fe20000000f00 */
[----:B------:R-:W-:Y:S01]  /*a380*/  IMAD.MOV.U32 R23, RZ, RZ, 0x3ed0ee25 ;  /* 0x3ed0ee25ff177424 */ /* 0x000fe200078e00ff */
[----:B------:R-:W-:Y:S01]  /*a390*/  UMOV UR10, 0x3ae80f1e ;  /* 0x3ae80f1e000a7882 */ /* 0x000fe20000000000 */
[----:B------:R-:W-:Y:S01]  /*a3a0*/  UMOV UR11, 0x3eb1380b ;  /* 0x3eb1380b000b7882 */ /* 0x000fe20000000000 */
[----:B------:R-:W1:Y:S01]  /*a3b0*/  LDC R0, c[0x0][0x3a4] ;  /* 0x0000e900ff007b82 */ /* 0x000e620000000800 */
[----:B------:R-:W-:Y:S01]  /*a3c0*/  UMOV UR12, 0x9f02676f ;  /* 0x9f02676f000c7882 */ /* 0x000fe20000000000 */
[----:B------:R-:W-:Y:S01]  /*a3d0*/  UMOV UR13, 0x3ef3b266 ;  /* 0x3ef3b266000d7882 */ /* 0x000fe20000000000 */
[----:B------:R-:W-:Y:S01]  /*a3e0*/  UMOV UR14, 0xa9ab0956 ;  /* 0xa9ab0956000e7882 */ /* 0x000fe20000000000 */
[----:B------:R-:W-:Y:S01]  /*a3f0*/  UMOV UR15, 0x3f1745cb ;  /* 0x3f1745cb000f7882 */ /* 0x000fe20000000000 */
[----:B------:R-:W-:Y:S01]  /*a400*/  UMOV UR16, 0x2d1b5154 ;  /* 0x2d1b515400107882 */ /* 0x000fe20000000000 */
[----:B------:R-:W-:Y:S01]  /*a410*/  UMOV UR17, 0x3f3c71c7 ;  /* 0x3f3c71c700117882 */ /* 0x000fe20000000000 */
[----:B0-----:R-:W-:Y:S01]  /*a420*/  DFMA R6, R4, -R6, 1 ;  /* 0x3ff000000406742b */ /* 0x001fe20000000806 */
[----:B------:R-:W-:Y:S01]  /*a430*/  UMOV UR18, 0x923be72d ;  /* 0x923be72d00127882 */ /* 0x000fe20000000000 */
[----:B------:R-:W-:Y:S01]  /*a440*/  UMOV UR19, 0x3f624924 ;  /* 0x3f62492400137882 */ /* 0x000fe20000000000 */
[----:B------:R-:W-:Y:S01]  /*a450*/  UMOV UR20, 0x9999a3c4 ;  /* 0x9999a3c400147882 */ /* 0x000fe20000000000 */
[----:B------:R-:W-:Y:S01]  /*a460*/  UMOV UR21, 0x3f899999 ;  /* 0x3f89999900157882 */ /* 0x000fe20000000000 */
[----:B------:R-:W0:Y:S01]  /*a470*/  LDC.64 R18, c[0x0][0x3a0] ;  /* 0x0000e800ff127b82 */ /* 0x000e220000000a00 */
[----:B------:R-:W-:Y:S01]  /*a480*/  IMAD.MOV.U32 R24, RZ, RZ, -0x105c611 ;  /* 0xfefa39efff187424 */ /* 0x000fe200078e00ff */
[----:B------:R-:W-:Y:S01]  /*a490*/  UMOV UR8, 0x0 ;  /* 0x0000000000087882 */ /* 0x000fe20000000000 */
[----:B------:R-:W-:Y:S01]  /*a4a0*/  DFMA R6, R6, R6, R6 ;  /* 0x000000060606722b */ /* 0x000fe20000000006 */
[----:B------:R-:W-:Y:S01]  /*a4b0*/  IMAD.MOV.U32 R25, RZ, RZ, 0x3fe62e42 ;  /* 0x3fe62e42ff197424 */ /* 0x000fe200078e00ff */
[----:B------:R-:W-:Y:S01]  /*a4c0*/  UMOV UR9, 0x40080000 ;  /* 0x4008000000097882 */ /* 0x000fe20000000000 */
[----:B------:R-:W-:Y:S01]  /*a4d0*/  UMOV UR22, 0x55555554 ;  /* 0x5555555400167882 */ /* 0x000fe20000000000 */
[----:B------:R-:W-:Y:S01]  /*a4e0*/  UMOV UR23, 0x3fb55555 ;  /* 0x3fb5555500177882 */ /* 0x000fe20000000000 */
[----:B------:R-:W-:Y:S01]  /*a4f0*/  IMAD.MOV.U32 R26, RZ, RZ, -0x105c611 ;  /* 0xfefa39efff1a7424 */ /* 0x000fe200078e00ff */
[----:B------:R-:W-:Y:S01]  /*a500*/  MOV R28, 0x3b39803f ;  /* 0x3b39803f001c7802 */ /* 0x000fe20000000f00 */
[----:B------:R-:W-:Y:S01]  /*a510*/  IMAD.MOV.U32 R27, RZ, RZ, 0x3fe62e42 ;  /* 0x3fe62e42ff1b7424 */ /* 0x000fe200078e00ff */
[----:B------:R-:W-:Y:S01]  /*a520*/  DFMA R6, R4, R6, R4 ;  /* 0x000000060406722b */ /* 0x000fe20000000004 */
[----:B-1----:R-:W-:Y:S01]  /*a530*/  ISETP.GT.AND P0, PT, R0, 0xfffff, PT ;  /* 0x000fffff0000780c */ /* 0x002fe20003f04270 */
[----:B------:R-:W-:Y:S01]  /*a540*/  IMAD.MOV.U32 R29, RZ, RZ, 0x3c7abc9e ;  /* 0x3c7abc9eff1d7424 */ /* 0x000fe200078e00ff */
[----:B------:R-:W1:Y:S05]  /*a550*/  LDC R0, c[0x0][0x3a4] ;  /* 0x0000e900ff007b82 */ /* 0x000e6a0000000800 */
[----:B------:R-:W-:-:S06]  /*a560*/  DMUL R4, R6, -UR4 ;  /* 0x8000000406047c28 */ /* 0x000fcc0008000000 */
[----:B------:R-:W0:Y:S02]  /*a570*/  @!P0 LDC.64 R20, c[0x0][0x3a0] ;  /* 0x0000e800ff148b82 */ /* 0x000e240000000a00 */
[----:B------:R-:W-:-:S08]  /*a580*/  DFMA R4, R6, -UR4, R4 ;  /* 0x8000000406047c2b */ /* 0x000fd00008000004 */
[C---:B------:R-:W-:Y:S02]  /*a590*/  DMUL R8, R4.reuse, R4 ;  /* 0x0000000404087228 */ /* 0x040fe40000000000 */
[----:B------:R-:W-:Y:S02]  /*a5a0*/  DADD R12, -R4, -UR4 ;  /* 0x80000004040c7e29 */ /* 0x000fe40008000100 */
[----:B------:R-:W-:-:S04]  /*a5b0*/  DFMA R14, R24, UR8, R4 ;  /* 0x00000008180e7c2b */ /* 0x000fc80008000004 */
[----:B------:R-:W-:Y:S02]  /*a5c0*/  DFMA R10, R8, UR10, R22 ;  /* 0x0000000a080a7c2b */ /* 0x000fe40008000016 */
[----:B------:R-:W-:Y:S02]  /*a5d0*/  DADD R12, R12, R12 ;  /* 0x000000000c0c7229 */ /* 0x000fe4000000000c */
[----:B0-----:R-:W-:-:S04]  /*a5e0*/  @!P0 DMUL R18, R20, 1.80143985094819840000e+16 ;  /* 0x4350000014128828 */ /* 0x001fc80000000000 */
[----:B------:R-:W-:Y:S02]  /*a5f0*/  DFMA R10, R8, R10, UR12 ;  /* 0x0000000c080a7e2b */ /* 0x000fe4000800000a */
[----:B------:R-:W-:-:S06]  /*a600*/  DFMA R12, -R4, -UR4, R12 ;  /* 0x80000004040c7c2b */ /* 0x000fcc000800010c */
[----:B------:R-:W-:Y:S01]  /*a610*/  DFMA R10, R8, R10, UR14 ;  /* 0x0000000e080a7e2b */ /* 0x000fe2000800000a */
[----:B-1----:R-:W-:Y:S01]  /*a620*/  @!P0 IMAD.MOV.U32 R0, RZ, RZ, R19 ;  /* 0x000000ffff008224 */ /* 0x002fe200078e0013 */
[----:B------:R-:W-:Y:S02]  /*a630*/  DMUL R12, R6, R12 ;  /* 0x0000000c060c7228 */ /* 0x000fe40000000000 */
[----:B------:R-:W-:-:S04]  /*a640*/  DFMA R6, -R26, 3, R14 ;  /* 0x400800001a06782b */ /* 0x000fc8000000010e */
[----:B------:R-:W-:-:S04]  /*a650*/  DFMA R10, R8, R10, UR16 ;  /* 0x00000010080a7e2b */ /* 0x000fc8000800000a */
[----:B------:R-:W-:-:S04]  /*a660*/  DADD R6, -R4, R6 ;  /* 0x0000000004067229 */ /* 0x000fc80000000106 */
[----:B------:R-:W-:-:S08]  /*a670*/  DFMA R10, R8, R10, UR18 ;  /* 0x00000012080a7e2b */ /* 0x000fd0000800000a */
[----:B------:R-:W-:-:S08]  /*a680*/  DFMA R10, R8, R10, UR20 ;  /* 0x00000014080a7e2b */ /* 0x000fd0000800000a */
[----:B------:R-:W-:-:S08]  /*a690*/  DFMA R10, R8, R10, UR22 ;  /* 0x00000016080a7e2b */ /* 0x000fd0000800000a */
[----:B------:R-:W-:-:S08]  /*a6a0*/  DMUL R10, R8, R10 ;  /* 0x0000000a080a7228 */ /* 0x000fd00000000000 */
[----:B------:R-:W-:Y:S01]  /*a6b0*/  DFMA R10, R4, R10, R12 ;  /* 0x0000000a040a722b */ /* 0x000fe2000000000c */
[----:B------:R-:W0:Y:S01]  /*a6c0*/  LDC R4, c[0x0][0x3a0] ;  /* 0x0000e800ff047b82 */ /* 0x000e220000000800 */
[----:B------:R-:W-:-:S06]  /*a6d0*/  VIADD R5, R0, 0xffffffff ;  /* 0xffffffff00057836 */ /* 0x000fcc0000000000 */
[----:B------:R-:W-:Y:S01]  /*a6e0*/  DADD R6, R10, -R6 ;  /* 0x000000000a067229 */ /* 0x000fe20000000806 */
[----:B------:R-:W-:-:S07]  /*a6f0*/  ISETP.GT.U32.AND P1, PT, R5, 0x7feffffe, PT ;  /* 0x7feffffe0500780c */ /* 0x000fce0003f24070 */
[----:B------:R-:W-:-:S08]  /*a700*/  DFMA R6, R28, UR8, R6 ;  /* 0x000000081c067c2b */ /* 0x000fd00008000006 */
[----:B------:R-:W-:Y:S01]  /*a710*/  DADD R6, R14, R6 ;  /* 0x000000000e067229 */ /* 0x000fe20000000006 */
[----:B------:R-:W-:Y:S01]  /*a720*/  IMAD.MOV.U32 R15, RZ, RZ, -0x3ff ;  /* 0xfffffc01ff0f7424 */ /* 0x000fe200078e00ff */
[----:B0-----:R-:W-:Y:S01]  /*a730*/  @!P0 MOV R4, R18 ;  /* 0x0000001200048202 */ /* 0x001fe20000000f00 */
[----:B------:R-:W-:-:S05]  /*a740*/  @!P0 IMAD.MOV.U32 R15, RZ, RZ, -0x435 ;  /* 0xfffffbcbff0f8424 */ /* 0x000fca00078e00ff */
[----:B------:R-:W-:Y:S01]  /*a750*/  DFMA R20, R6, -0.5, R2 ;  /* 0xbfe000000614782b */ /* 0x000fe20000000002 */
[----:B------:R-:W-:Y:S10]  /*a760*/  @P1 BRA `(.L_x_117) ;  /* 0x0000000000ac1947 */ /* 0x000ff40003800000 */
[C---:B------:R-:W-:Y:S01]  /*a770*/  LOP3.LUT R2, R0.reuse, 0xfffff, RZ, 0xc0, !PT ;  /* 0x000fffff00027812 */ /* 0x040fe200078ec0ff */
[----:B------:R-:W-:Y:S01]  /*a780*/  IMAD.MOV.U32 R6, RZ, RZ, RZ ;  /* 0x000000ffff067224 */ /* 0x000fe200078e00ff */
[----:B------:R-:W-:Y:S01]  /*a790*/  LEA.HI R15, R0, R15, RZ, 0xc ;  /* 0x0000000f000f7211 */ /* 0x000fe200078f60ff */
[----:B------:R-:W-:Y:S01]  /*a7a0*/  UMOV UR4, 0x80000000 ;  /* 0x8000000000047882 */ /* 0x000fe20000000000 */
[----:B------:R-:W-:Y:S01]  /*a7b0*/  LOP3.LUT R3, R2, 0x3ff00000, RZ, 0xfc, !PT ;  /* 0x3ff0000002037812 */ /* 0x000fe200078efcff */
[----:B------:R-:W-:Y:S01]  /*a7c0*/  IMAD.MOV.U32 R2, RZ, RZ, R4 ;  /* 0x000000ffff027224 */ /* 0x000fe200078e0004 */
[----:B------:R-:W-:Y:S02]  /*a7d0*/  UMOV UR5, 0x43300000 ;  /* 0x4330000000057882 */ /* 0x000fe40000000000 */
[----:B------:R-:W-:-:S13]  /*a7e0*/  ISETP.GE.U32.AND P0, PT, R3, 0x3ff6a09f, PT ;  /* 0x3ff6a09f0300780c */ /* 0x000fda0003f06070 */
[----:B------:R-:W-:Y:S02]  /*a7f0*/  @P0 VIADD R5, R3, 0xfff00000 ;  /* 0xfff0000003050836 */ /* 0x000fe40000000000 */
[----:B------:R-:W-:Y:S02]  /*a800*/  @P0 VIADD R15, R15, 0x1 ;  /* 0x000000010f0f0836 */ /* 0x000fe40000000000 */
[----:B------:R-:W-:-:S03]  /*a810*/  @P0 IMAD.MOV.U32 R3, RZ, RZ, R5 ;  /* 0x000000ffff030224 */ /* 0x000fc600078e0005 */
[----:B------:R-:W-:Y:S02]  /*a820*/  LOP3.LUT R14, R15, 0x80000000, RZ, 0x3c, !PT ;  /* 0x800000000f0e7812 */ /* 0x000fe400078e3cff */
[----:B------:R-:W-:Y:S01]  /*a830*/  MOV R15, 0x43300000 ;  /* 0x43300000000f7802 */ /* 0x000fe20000000f00 */
[C---:B------:R-:W-:Y:S02]  /*a840*/  DADD R4, R2.reuse, 1 ;  /* 0x3ff0000002047429 */ /* 0x040fe40000000000 */
[----:B------:R-:W-:-:S03]  /*a850*/  DADD R2, R2, -1 ;  /* 0xbff0000002027429 */ /* 0x000fc60000000000 */
[----:B------:R-:W-:Y:S01]  /*a860*/  DADD R14, R14, -UR4 ;  /* 0x800000040e0e7e29 */ /* 0x000fe20008000000 */
[----:B------:R-:W0:Y:S02]  /*a870*/  MUFU.RCP64H R7, R5 ;  /* 0x0000000500077308 */ /* 0x000e240000001800 */
[----:B0-----:R-:W-:-:S08]  /*a880*/  DFMA R8, -R4, R6, 1 ;  /* 0x3ff000000408742b */ /* 0x001fd00000000106 */
[----:B------:R-:W-:-:S08]  /*a890*/  DFMA R8, R8, R8, R8 ;  /* 0x000000080808722b */ /* 0x000fd00000000008 */
[----:B------:R-:W-:-:S08]  /*a8a0*/  DFMA R8, R6, R8, R6 ;  /* 0x000000080608722b */ /* 0x000fd00000000006 */
[----:B------:R-:W-:-:S08]  /*a8b0*/  DMUL R6, R2, R8 ;  /* 0x0000000802067228 */ /* 0x000fd00000000000 */
[----:B------:R-:W-:-:S08]  /*a8c0*/  DFMA R6, R2, R8, R6 ;  /* 0x000000080206722b */ /* 0x000fd00000000006 */
[----:B------:R-:W-:Y:S02]  /*a8d0*/  DMUL R10, R6, R6 ;  /* 0x00000006060a7228 */ /* 0x000fe40000000000 */
[--C-:B------:R-:W-:Y:S02]  /*a8e0*/  DADD R4, R2, -R6.reuse ;  /* 0x0000000002047229 */ /* 0x100fe40000000806 */
[----:B------:R-:W-:-:S04]  /*a8f0*/  DFMA R18, R14, R24, R6 ;  /* 0x000000180e12722b */ /* 0x000fc80000000006 */
[----:B------:R-:W-:Y:S02]  /*a900*/  DFMA R12, R10, UR10, R22 ;  /* 0x0000000a0a0c7c2b */ /* 0x000fe40008000016 */
[----:B------:R-:W-:-:S06]  /*a910*/  DADD R4, R4, R4 ;  /* 0x0000000004047229 */ /* 0x000fcc0000000004 */
[----:B------:R-:W-:Y:S02]  /*a920*/  DFMA R12, R10, R12, UR12 ;  /* 0x0000000c0a0c7e2b */ /* 0x000fe4000800000c */
[----:B------:R-:W-:Y:S02]  /*a930*/  DFMA R4, R2, -R6, R4 ;  /* 0x800000060204722b */ /* 0x000fe40000000004 */
[----:B------:R-:W-:-:S04]  /*a940*/  DFMA R2, R14, -R26, R18 ;  /* 0x8000001a0e02722b */ /* 0x000fc80000000012 */
[----:B------:R-:W-:Y:S02]  /*a950*/  DFMA R12, R10, R12, UR14 ;  /* 0x0000000e0a0c7e2b */ /* 0x000fe4000800000c */
[----:B------:R-:W-:Y:S02]  /*a960*/  DMUL R4, R8, R4 ;  /* 0x0000000408047228 */ /* 0x000fe40000000000 */
[----:B------:R-:W-:-:S04]  /*a970*/  DADD R2, -R6, R2 ;  /* 0x0000000006027229 */ /* 0x000fc80000000102 */
[----:B------:R-:W-:-:S08]  /*a980*/  DFMA R12, R10, R12, UR16 ;  /* 0x000000100a0c7e2b */ /* 0x000fd0000800000c */
[----:B------:R-:W-:-:S08]  /*a990*/  DFMA R12, R10, R12, UR18 ;  /* 0x000000120a0c7e2b */ /* 0x000fd0000800000c */
[----:B------:R-:W-:-:S08]  /*a9a0*/  DFMA R12, R10, R12, UR20 ;  /* 0x000000140a0c7e2b */ /* 0x000fd0000800000c */
[----:B------:R-:W-:-:S08]  /*a9b0*/  DFMA R12, R10, R12, UR22 ;  /* 0x000000160a0c7e2b */ /* 0x000fd0000800000c */
[----:B------:R-:W-:-:S08]  /*a9c0*/  DMUL R12, R10, R12 ;  /* 0x0000000c0a0c7228 */ /* 0x000fd00000000000 */
[----:B------:R-:W-:-:S08]  /*a9d0*/  DFMA R4, R6, R12, R4 ;  /* 0x0000000c0604722b */ /* 0x000fd00000000004 */
[----:B------:R-:W-:-:S08]  /*a9e0*/  DADD R2, R4, -R2 ;  /* 0x0000000004027229 */ /* 0x000fd00000000802 */
[----:B------:R-:W-:-:S08]  /*a9f0*/  DFMA R2, R14, R28, R2 ;  /* 0x0000001c0e02722b */ /* 0x000fd00000000002 */
[----:B------:R-:W-:Y:S01]  /*aa00*/  DADD R2, R18, R2 ;  /* 0x0000000012027229 */ /* 0x000fe20000000002 */
[----:B------:R-:W-:Y:S10]  /*aa10*/  BRA `(.L_x_118) ;  /* 0x0000000000187947 */ /* 0x000ff40003800000 */
.L_x_117:
[----:B------:R-:W-:Y:S01]  /*aa20*/  IMAD.MOV.U32 R2, RZ, RZ, 0x0 ;  /* 0x00000000ff027424 */ /* 0x000fe200078e00ff */
[----:B------:R-:W-:Y:S01]  /*aa30*/  LOP3.LUT P0, RZ, R19, 0x7fffffff, RZ, 0xc0, !PT ;  /* 0x7fffffff13ff7812 */ /* 0x000fe2000780c0ff */
[----:B------:R-:W-:-:S06]  /*aa40*/  IMAD.MOV.U32 R3, RZ, RZ, 0x7ff00000 ;  /* 0x7ff00000ff037424 */ /* 0x000fcc00078e00ff */
[----:B------:R-:W-:-:S10]  /*aa50*/  DFMA R2, R18, R2, +INF ;  /* 0x7ff000001202742b */ /* 0x000fd40000000002 */
[----:B------:R-:W-:Y:S02]  /*aa60*/  FSEL R2, R2, RZ, P0 ;  /* 0x000000ff02027208 */ /* 0x000fe40000000000 */
[----:B------:R-:W-:-:S07]  /*aa70*/  FSEL R3, R3, -QNAN , P0 ;  /* 0xfff0000003037808 */ /* 0x000fce0000000000 */
.L_x_118:
[----:B------:R-:W0:Y:S01]  /*aa80*/  LDC.64 R4, c[0x0][0x3c8] ;  /* 0x0000f200ff047b82 */ /* 0x000e220000000a00 */
[----:B------:R-:W-:Y:S01]  /*aa90*/  DADD R2, R20, -R2 ;  /* 0x0000000014027229 */ /* 0x000fe20000000802 */
[----:B0-----:R-:W-:-:S06]  /*aaa0*/  IMAD.WIDE R4, R17, 0x8, R4 ;  /* 0x0000000811047825 */ /* 0x001fcc00078e0204 */
[----:B------:R-:W-:Y:S01]  /*aab0*/  STG.E.64 desc[UR6][R4.64], R2 ;  /* 0x0000000204007986 */ /* 0x000fe2000c101b06 */
[----:B------:R-:W-:Y:S05]  /*aac0*/  EXIT ;  /* 0x000000000000794d */ /* 0x000fea0003800000 */
        .weak           $__internal_0_$__cuda_sm20_div_rn_f64_full
        .type           $__internal_0_$__cuda_sm20_div_rn_f64_full,@function
        .size           $__internal_0_$__cuda_sm20_div_rn_f64_full,($__internal_1_$__cuda_sm20_dsqrt_rn_f64_mediumpath_v1 - $__internal_0_$__cuda_sm20_div_rn_f64_full)
$__internal_0_$__cuda_sm20_div_rn_f64_full:
[C---:B------:R-:W-:Y:S01]  /*aad0*/  FSETP.GEU.AND P0, PT, |R57|.reuse, 1.469367938527859385e-39, PT ;  /* 0x001000003900780b */ /* 0x040fe20003f0e200 */
[----:B------:R-:W-:Y:S01]  /*aae0*/  IMAD.MOV.U32 R66, RZ, RZ, 0x1 ;  /* 0x00000001ff427424 */ /* 0x000fe200078e00ff */
[----:B------:R-:W-:Y:S01]  /*aaf0*/  LOP3.LUT R54, R57, 0x800fffff, RZ, 0xc0, !PT ;  /* 0x800fffff39367812 */ /* 0x000fe200078ec0ff */
[----:B------:R-:W-:Y:S01]  /*ab00*/  IMAD.MOV.U32 R80, RZ, RZ, 0x1ca00000 ;  /* 0x1ca00000ff507424 */ /* 0x000fe200078e00ff */
[C---:B------:R-:W-:Y:S01]  /*ab10*/  FSETP.GEU.AND P2, PT, |R59|.reuse, 1.469367938527859385e-39, PT ;  /* 0x001000003b00780b */ /* 0x040fe20003f4e200 */
[----:B------:R-:W-:Y:S01]  /*ab20*/  BSSY.RECONVERGENT B2, `(.L_x_119) ;  /* 0x0000052000027945 */ /* 0x000fe20003800200 */
[----:B------:R-:W-:Y:S01]  /*ab30*/  LOP3.LUT R55, R54, 0x3ff00000, RZ, 0xfc, !PT ;  /* 0x3ff0000036377812 */ /* 0x000fe200078efcff */
[----:B------:R-:W-:Y:S01]  /*ab40*/  IMAD.MOV.U32 R54, RZ, RZ, R56 ;  /* 0x000000ffff367224 */ /* 0x000fe200078e0038 */
[----:B------:R-:W-:Y:S02]  /*ab50*/  LOP3.LUT R65, R59, 0x7ff00000, RZ, 0xc0, !PT ;  /* 0x7ff000003b417812 */ /* 0x000fe400078ec0ff */
[----:B------:R-:W-:-:S03]  /*ab60*/  LOP3.LUT R84, R57, 0x7ff00000, RZ, 0xc0, !PT ;  /* 0x7ff0000039547812 */ /* 0x000fc600078ec0ff */
[----:B------:R-:W-:Y:S01]  /*ab70*/  @!P0 DMUL R54, R56, 8.98846567431157953865e+307 ;  /* 0x7fe0000038368828 */ /* 0x000fe20000000000 */
[----:B------:R-:W-:Y:S01]  /*ab80*/  ISETP.GE.U32.AND P1, PT, R65, R84, PT ;  /* 0x000000544100720c */ /* 0x000fe20003f26070 */
[----:B------:R-:W-:Y:S02]  /*ab90*/  IMAD.MOV.U32 R81, RZ, RZ, R65 ;  /* 0x000000ffff517224 */ /* 0x000fe400078e0041 */
[----:B------:R-:W-:Y:S02]  /*aba0*/  @!P2 LOP3.LUT R68, R57, 0x7ff00000, RZ, 0xc0, !PT ;  /* 0x7ff000003944a812 */ /* 0x000fe400078ec0ff */
[----:B------:R-:W0:Y:S02]  /*abb0*/  MUFU.RCP64H R67, R55 ;  /* 0x0000003700437308 */ /* 0x000e240000001800 */
[----:B------:R-:W-:Y:S02]  /*abc0*/  @!P2 ISETP.GE.U32.AND P3, PT, R65, R68, PT ;  /* 0x000000444100a20c */ /* 0x000fe40003f66070 */
[----:B------:R-:W-:-:S02]  /*abd0*/  @!P0 LOP3.LUT R84, R55, 0x7ff00000, RZ, 0xc0, !PT ;  /* 0x7ff0000037548812 */ /* 0x000fc400078ec0ff */
[----:B------:R-:W-:-:S03]  /*abe0*/  @!P2 SEL R69, R80, 0x63400000, !P3 ;  /* 0x634000005045a807 */ /* 0x000fc60005800000 */
[----:B------:R-:W-:Y:S01]  /*abf0*/  VIADD R86, R84, 0xffffffff ;  /* 0xffffffff54567836 */ /* 0x000fe20000000000 */
[----:B------:R-:W-:-:S04]  /*ac00*/  @!P2 LOP3.LUT R82, R69, 0x80000000, R59, 0xf8, !PT ;  /* 0x800000004552a812 */ /* 0x000fc800078ef83b */
[----:B------:R-:W-:Y:S01]  /*ac10*/  @!P2 LOP3.LUT R83, R82, 0x100000, RZ, 0xfc, !PT ;  /* 0x001000005253a812 */ /* 0x000fe200078efcff */
[----:B------:R-:W-:Y:S01]  /*ac20*/  @!P2 IMAD.MOV.U32 R82, RZ, RZ, RZ ;  /* 0x000000ffff52a224 */ /* 0x000fe200078e00ff */
[----:B0-----:R-:W-:-:S08]  /*ac30*/  DFMA R60, R66, -R54, 1 ;  /* 0x3ff00000423c742b */ /* 0x001fd00000000836 */
[----:B------:R-:W-:-:S08]  /*ac40*/  DFMA R60, R60, R60, R60 ;  /* 0x0000003c3c3c722b */ /* 0x000fd0000000003c */
[----:B------:R-:W-:Y:S01]  /*ac50*/  DFMA R66, R66, R60, R66 ;  /* 0x0000003c4242722b */ /* 0x000fe20000000042 */
[----:B------:R-:W-:Y:S02]  /*ac60*/  SEL R61, R80, 0x63400000, !P1 ;  /* 0x63400000503d7807 */ /* 0x000fe40004800000 */
[----:B------:R-:W-:Y:S02]  /*ac70*/  MOV R60, R58 ;  /* 0x0000003a003c7202 */ /* 0x000fe40000000f00 */
[----:B------:R-:W-:-:S03]  /*ac80*/  LOP3.LUT R61, R61, 0x800fffff, R59, 0xf8, !PT ;  /* 0x800fffff3d3d7812 */ /* 0x000fc600078ef83b */
[----:B------:R-:W-:-:S03]  /*ac90*/  DFMA R68, R66, -R54, 1 ;  /* 0x3ff000004244742b */ /* 0x000fc60000000836 */
[----:B------:R-:W-:-:S05]  /*aca0*/  @!P2 DFMA R60, R60, 2, -R82 ;  /* 0x400000003c3ca82b */ /* 0x000fca0000000852 */
[----:B------:R-:W-:-:S05]  /*acb0*/  DFMA R66, R66, R68, R66 ;  /* 0x000000444242722b */ /* 0x000fca0000000042 */
[----:B------:R-:W-:-:S03]  /*acc0*/  @!P2 LOP3.LUT R81, R61, 0x7ff00000, RZ, 0xc0, !PT ;  /* 0x7ff000003d51a812 */ /* 0x000fc600078ec0ff */
[----:B------:R-:W-:Y:S02]  /*acd0*/  DMUL R68, R66, R60 ;  /* 0x0000003c42447228 */ /* 0x000fe40000000000 */
[----:B------:R-:W-:-:S05]  /*ace0*/  VIADD R85, R81, 0xffffffff ;  /* 0xffffffff51557836 */ /* 0x000fca0000000000 */
[----:B------:R-:W-:Y:S01]  /*acf0*/  ISETP.GT.U32.AND P0, PT, R85, 0x7feffffe, PT ;  /* 0x7feffffe5500780c */ /* 0x000fe20003f04070 */
[----:B------:R-:W-:-:S03]  /*ad00*/  DFMA R82, R68, -R54, R60 ;  /* 0x800000364452722b */ /* 0x000fc6000000003c */
[----:B------:R-:W-:-:S05]  /*ad10*/  ISETP.GT.U32.OR P0, PT, R86, 0x7feffffe, P0 ;  /* 0x7feffffe5600780c */ /* 0x000fca0000704470 */
[----:B------:R-:W-:-:S08]  /*ad20*/  DFMA R66, R66, R82, R68 ;  /* 0x000000524242722b */ /* 0x000fd00000000044 */
[----:B------:R-:W-:Y:S05]  /*ad30*/  @P0 BRA `(.L_x_120) ;  /* 0x00000000006c0947 */ /* 0x000fea0003800000 */
[----:B------:R-:W-:-:S04]  /*ad40*/  LOP3.LUT R58, R57, 0x7ff00000, RZ, 0xc0, !PT ;  /* 0x7ff00000393a7812 */ /* 0x000fc800078ec0ff */
[CC--:B------:R-:W-:Y:S02]  /*ad50*/  VIADDMNMX R59, R65.reuse, -R58.reuse, 0xb9600000, !PT ;  /* 0xb9600000413b7446 */ /* 0x0c0fe4000780093a */
[----:B------:R-:W-:Y:S01]  /*ad60*/  ISETP.GE.U32.AND P0, PT, R65, R58, PT ;  /* 0x0000003a4100720c */ /* 0x000fe20003f06070 */
[----:B------:R-:W-:Y:S01]  /*ad70*/  IMAD.MOV.U32 R58, RZ, RZ, RZ ;  /* 0x000000ffff3a7224 */ /* 0x000fe200078e00ff */
[----:B------:R-:W-:Y:S02]  /*ad80*/  VIMNMX R59, PT, PT, R59, 0x46a00000, PT ;  /* 0x46a000003b3b7848 */ /* 0x000fe40003fe0100 */
[----:B------:R-:W-:-:S05]  /*ad90*/  SEL R80, R80, 0x63400000, !P0 ;  /* 0x6340000050507807 */ /* 0x000fca0004000000 */
[----:B------:R-:W-:-:S05]  /*ada0*/  IMAD.IADD R65, R59, 0x1, -R80 ;  /* 0x000000013b417824 */ /* 0x000fca00078e0a50 */
[----:B------:R-:W-:-:S06]  /*adb0*/  IADD3 R59, PT, PT, R65, 0x7fe00000, RZ ;  /* 0x7fe00000413b7810 */ /* 0x000fcc0007ffe0ff */
[----:B------:R-:W-:-:S10]  /*adc0*/  DMUL R68, R66, R58 ;  /* 0x0000003a42447228 */ /* 0x000fd40000000000 */
[----:B------:R-:W-:-:S13]  /*add0*/  FSETP.GTU.AND P0, PT, |R69|, 1.469367938527859385e-39, PT ;  /* 0x001000004500780b */ /* 0x000fda0003f0c200 */
[----:B------:R-:W-:Y:S05]  /*ade0*/  @P0 BRA `(.L_x_121) ;  /* 0x0000000000940947 */ /* 0x000fea0003800000 */
[----:B------:R-:W-:Y:S01]  /*adf0*/  DFMA R54, R66, -R54, R60 ;  /* 0x800000364236722b */ /* 0x000fe2000000003c */
[----:B------:R-:W-:-:S09]  /*ae00*/  IMAD.MOV.U32 R58, RZ, RZ, RZ ;  /* 0x000000ffff3a7224 */ /* 0x000fd200078e00ff */
[C---:B------:R-:W-:Y:S02]  /*ae10*/  FSETP.NEU.AND P0, PT, R55.reuse, RZ, PT ;  /* 0x000000ff3700720b */ /* 0x040fe40003f0d000 */
[----:B------:R-:W-:-:S04]  /*ae20*/  LOP3.LUT R57, R55, 0x80000000, R57, 0x48, !PT ;  /* 0x8000000037397812 */ /* 0x000fc800078e4839 */
[----:B------:R-:W-:-:S07]  /*ae30*/  LOP3.LUT R59, R57, R59, RZ, 0xfc, !PT ;  /* 0x0000003b393b7212 */ /* 0x000fce00078efcff */
[----:B------:R-:W-:Y:S05]  /*ae40*/  @!P0 BRA `(.L_x_121) ;  /* 0x00000000007c8947 */ /* 0x000fea0003800000 */
[----:B------:R-:W-:Y:S01]  /*ae50*/  IMAD.MOV R55, RZ, RZ, -R65 ;  /* 0x000000ffff377224 */ /* 0x000fe200078e0a41 */
[----:B------:R-:W-:Y:S01]  /*ae60*/  DMUL.RP R58, R66, R58 ;  /* 0x0000003a423a7228 */ /* 0x000fe20000008000 */
[----:B------:R-:W-:Y:S01]  /*ae70*/  IMAD.MOV.U32 R54, RZ, RZ, RZ ;  /* 0x000000ffff367224 */ /* 0x000fe200078e00ff */
[----:B------:R-:W-:-:S05]  /*ae80*/  IADD3 R65, PT, PT, -R65, -0x43300000, RZ ;  /* 0xbcd0000041417810 */ /* 0x000fca0007ffe1ff */
[----:B------:R-:W-:-:S03]  /*ae90*/  DFMA R54, R68, -R54, R66 ;  /* 0x800000364436722b */ /* 0x000fc60000000042 */
[----:B------:R-:W-:-:S07]  /*aea0*/  LOP3.LUT R57, R59, R57, RZ, 0x3c, !PT ;  /* 0x000000393b397212 */ /* 0x000fce00078e3cff */
[----:B------:R-:W-:-:S04]  /*aeb0*/  FSETP.NEU.AND P0, PT, |R55|, R65, PT ;  /* 0x000000413700720b */ /* 0x000fc80003f0d200 */
[----:B------:R-:W-:Y:S02]  /*aec0*/  FSEL R68, R58, R68, !P0 ;  /* 0x000000443a447208 */ /* 0x000fe40004000000 */
[----:B------:R-:W-:Y:S01]  /*aed0*/  FSEL R69, R57, R69, !P0 ;  /* 0x0000004539457208 */ /* 0x000fe20004000000 */
[----:B------:R-:W-:Y:S06]  /*aee0*/  BRA `(.L_x_121) ;  /* 0x0000000000547947 */ /* 0x000fec0003800000 */
.L_x_120:
[----:B------:R-:W-:-:S14]  /*aef0*/  DSETP.NAN.AND P0, PT, R58, R58, PT ;  /* 0x0000003a3a00722a */ /* 0x000fdc0003f08000 */
[----:B------:R-:W-:Y:S05]  /*af00*/  @P0 BRA `(.L_x_122) ;  /* 0x0000000000440947 */ /* 0x000fea0003800000 */
[----:B------:R-:W-:-:S14]  /*af10*/  DSETP.NAN.AND P0, PT, R56, R56, PT ;  /* 0x000000383800722a */ /* 0x000fdc0003f08000 */
[----:B------:R-:W-:Y:S05]  /*af20*/  @P0 BRA `(.L_x_123) ;  /* 0x0000000000300947 */ /* 0x000fea0003800000 */
[----:B------:R-:W-:Y:S01]  /*af30*/  ISETP.NE.AND P0, PT, R81, R84, PT ;  /* 0x000000545100720c */ /* 0x000fe20003f05270 */
[----:B------:R-:W-:Y:S01]  /*af40*/  IMAD.MOV.U32 R68, RZ, RZ, 0x0 ;  /* 0x00000000ff447424 */ /* 0x000fe200078e00ff */
[----:B------:R-:W-:-:S11]  /*af50*/  MOV R69, 0xfff80000 ;  /* 0xfff8000000457802 */ /* 0x000fd60000000f00 */
[----:B------:R-:W-:Y:S05]  /*af60*/  @!P0 BRA `(.L_x_121) ;  /* 0x0000000000348947 */ /* 0x000fea0003800000 */
[----:B------:R-:W-:Y:S02]  /*af70*/  ISETP.NE.AND P0, PT, R81, 0x7ff00000, PT ;  /* 0x7ff000005100780c */ /* 0x000fe40003f05270 */
[----:B------:R-:W-:Y:S02]  /*af80*/  LOP3.LUT R69, R59, 0x80000000, R57, 0x48, !PT ;  /* 0x800000003b457812 */ /* 0x000fe400078e4839 */
[----:B------:R-:W-:-:S13]  /*af90*/  ISETP.EQ.OR P0, PT, R84, RZ, !P0 ;  /* 0x000000ff5400720c */ /* 0x000fda0004702670 */
[----:B------:R-:W-:Y:S01]  /*afa0*/  @P0 LOP3.LUT R54, R69, 0x7ff00000, RZ, 0xfc, !PT ;  /* 0x7ff0000045360812 */ /* 0x000fe200078efcff */
[----:B------:R-:W-:Y:S02]  /*afb0*/  @!P0 IMAD.MOV.U32 R68, RZ, RZ, RZ ;  /* 0x000000ffff448224 */ /* 0x000fe400078e00ff */
[----:B------:R-:W-:Y:S02]  /*afc0*/  @P0 IMAD.MOV.U32 R68, RZ, RZ, RZ ;  /* 0x000000ffff440224 */ /* 0x000fe400078e00ff */
[----:B------:R-:W-:Y:S01]  /*afd0*/  @P0 IMAD.MOV.U32 R69, RZ, RZ, R54 ;  /* 0x000000ffff450224 */ /* 0x000fe200078e0036 */
[----:B------:R-:W-:Y:S06]  /*afe0*/  BRA `(.L_x_121) ;  /* 0x0000000000147947 */ /* 0x000fec0003800000 */
.L_x_123:
[----:B------:R-:W-:Y:S01]  /*aff0*/  LOP3.LUT R69, R57, 0x80000, RZ, 0xfc, !PT ;  /* 0x0008000039457812 */ /* 0x000fe200078efcff */
[----:B------:R-:W-:Y:S01]  /*b000*/  IMAD.MOV.U32 R68, RZ, RZ, R56 ;  /* 0x000000ffff447224 */ /* 0x000fe200078e0038 */
[----:B------:R-:W-:Y:S06]  /*b010*/  BRA `(.L_x_121) ;  /* 0x0000000000087947 */ /* 0x000fec0003800000 */
.L_x_122:
[----:B------:R-:W-:Y:S01]  /*b020*/  LOP3.LUT R69, R59, 0x80000, RZ, 0xfc, !PT ;  /* 0x000800003b457812 */ /* 0x000fe200078efcff */
[----:B------:R-:W-:-:S07]  /*b030*/  IMAD.MOV.U32 R68, RZ, RZ, R58 ;  /* 0x000000ffff447224 */ /* 0x000fce00078e003a */
.L_x_121:
[----:B------:R-:W-:Y:S05]  /*b040*/  BSYNC.RECONVERGENT B2 ;  /* 0x0000000000027941 */ /* 0x000fea0003800200 */
.L_x_119:
[----:B------:R-:W-:-:S04]  /*b050*/  MOV R65, 0x0 ;  /* 0x0000000000417802 */ /* 0x000fc80000000f00 */
[----:B------:R-:W-:Y:S05]  /*b060*/  RET.REL.NODEC R64 `(_Z20kernel_loglikelihoodiPddddddddS_) ;  /* 0xffffff4c40e47950 */ /* 0x000fea0003c3ffff */
        .weak           $__internal_1_$__cuda_sm20_dsqrt_rn_f64_mediumpath_v1
        .type           $__internal_1_$__cuda_sm20_dsqrt_rn_f64_mediumpath_v1,@function
        .size           $__internal_1_$__cuda_sm20_dsqrt_rn_f64_mediumpath_v1,($_Z20kernel_loglikelihoodiPddddddddS_$__internal_accurate_pow - $__internal_1_$__cuda_sm20_dsqrt_rn_f64_mediumpath_v1)
$__internal_1_$__cuda_sm20_dsqrt_rn_f64_mediumpath_v1:
[----:B------:R-:W-:Y:S01]  /*b070*/  ISETP.GE.U32.AND P0, PT, R14, -0x3400000, PT ;  /* 0xfcc000000e00780c */ /* 0x000fe20003f06070 */
[----:B------:R-:W-:Y:S01]  /*b080*/  BSSY.RECONVERGENT B3, `(.L_x_124) ;  /* 0x0000026000037945 */ /* 0x000fe20003800200 */
[----:B------:R-:W-:Y:S02]  /*b090*/  IMAD.MOV.U32 R55, RZ, RZ, R15 ;  /* 0x000000ffff377224 */ /* 0x000fe400078e000f */
[----:B------:R-:W-:Y:S02]  /*b0a0*/  IMAD.MOV.U32 R14, RZ, RZ, R64 ;  /* 0x000000ffff0e7224 */ /* 0x000fe400078e0040 */
[----:B------:R-:W-:-:S07]  /*b0b0*/  IMAD.MOV.U32 R15, RZ, RZ, R65 ;  /* 0x000000ffff0f7224 */ /* 0x000fce00078e0041 */
[----:B------:R-:W-:Y:S05]  /*b0c0*/  @!P0 BRA `(.L_x_125) ;  /* 0x0000000000208947 */ /* 0x000fea0003800000 */
[----:B------:R-:W-:-:S10]  /*b0d0*/  DFMA.RM R14, R14, R56, R58 ;  /* 0x000000380e0e722b */ /* 0x000fd4000000403a */
[----:B------:R-:W-:-:S05]  /*b0e0*/  IADD3 R56, P0, PT, R14, 0x1, RZ ;  /* 0x000000010e387810 */ /* 0x000fca0007f1e0ff */
[----:B------:R-:W-:-:S06]  /*b0f0*/  IMAD.X R57, RZ, RZ, R15, P0 ;  /* 0x000000ffff397224 */ /* 0x000fcc00000e060f */
[----:B------:R-:W-:-:S08]  /*b100*/  DFMA.RP R54, -R14, R56, R54 ;  /* 0x000000380e36722b */ /* 0x000fd00000008136 */
[----:B------:R-:W-:-:S06]  /*b110*/  DSETP.GT.AND P0, PT, R54, RZ, PT ;  /* 0x000000ff3600722a */ /* 0x000fcc0003f04000 */
[----:B------:R-:W-:Y:S02]  /*b120*/  FSEL R14, R56, R14, P0 ;  /* 0x0000000e380e7208 */ /* 0x000fe40000000000 */
[----:B------:R-:W-:Y:S01]  /*b130*/  FSEL R15, R57, R15, P0 ;  /* 0x0000000f390f7208 */ /* 0x000fe20000000000 */
[----:B------:R-:W-:Y:S06]  /*b140*/  BRA `(.L_x_126) ;  /* 0x0000000000647947 */ /* 0x000fec0003800000 */
.L_x_125:
[----:B------:R-:W-:-:S14]  /*b150*/  DSETP.NE.AND P0, PT, R54, RZ, PT ;  /* 0x000000ff3600722a */ /* 0x000fdc0003f05000 */
[----:B------:R-:W-:Y:S05]  /*b160*/  @!P0 BRA `(.L_x_127) ;  /* 0x0000000000588947 */ /* 0x000fea0003800000 */
[----:B------:R-:W-:-:S13]  /*b170*/  ISETP.GE.AND P0, PT, R55, RZ, PT ;  /* 0x000000ff3700720c */ /* 0x000fda0003f06270 */
[----:B------:R-:W-:Y:S01]  /*b180*/  @!P0 IMAD.MOV.U32 R14, RZ, RZ, 0x0 ;  /* 0x00000000ff0e8424 */ /* 0x000fe200078e00ff */
[----:B------:R-:W-:Y:S01]  /*b190*/  @!P0 MOV R15, 0xfff80000 ;  /* 0xfff80000000f8802 */ /* 0x000fe20000000f00 */
[----:B------:R-:W-:Y:S06]  /*b1a0*/  @!P0 BRA `(.L_x_126) ;  /* 0x00000000004c8947 */ /* 0x000fec0003800000 */
[----:B------:R-:W-:-:S13]  /*b1b0*/  ISETP.GT.AND P0, PT, R55, 0x7fefffff, PT ;  /* 0x7fefffff3700780c */ /* 0x000fda0003f04270 */
[----:B------:R-:W-:Y:S05]  /*b1c0*/  @P0 BRA `(.L_x_127) ;  /* 0x0000000000400947 */ /* 0x000fea0003800000 */
[----:B------:R-:W-:Y:S01]  /*b1d0*/  DMUL R14, R54, 8.11296384146066816958e+31 ;  /* 0x46900000360e7828 */ /* 0x000fe20000000000 */
[----:B------:R-:W-:Y:S02]  /*b1e0*/  IMAD.MOV.U32 R58, RZ, RZ, 0x0 ;  /* 0x00000000ff3a7424 */ /* 0x000fe400078e00ff */
[----:B------:R-:W-:Y:S02]  /*b1f0*/  IMAD.MOV.U32 R54, RZ, RZ, RZ ;  /* 0x000000ffff367224 */ /* 0x000fe400078e00ff */
[----:B------:R-:W-:Y:S01]  /*b200*/  IMAD.MOV.U32 R59, RZ, RZ, 0x3fd80000 ;  /* 0x3fd80000ff3b7424 */ /* 0x000fe200078e00ff */
[----:B------:R-:W0:Y:S03]  /*b210*/  MUFU.RSQ64H R55, R15 ;  /* 0x0000000f00377308 */ /* 0x000e260000001c00 */
[----:B0-----:R-:W-:-:S08]  /*b220*/  DMUL R56, R54, R54 ;  /* 0x0000003636387228 */ /* 0x001fd00000000000 */
[----:B------:R-:W-:-:S08]  /*b230*/  DFMA R56, R14, -R56, 1 ;  /* 0x3ff000000e38742b */ /* 0x000fd00000000838 */
[----:B------:R-:W-:Y:S02]  /*b240*/  DFMA R58, R56, R58, 0.5 ;  /* 0x3fe00000383a742b */ /* 0x000fe4000000003a */
[----:B------:R-:W-:-:S08]  /*b250*/  DMUL R56, R54, R56 ;  /* 0x0000003836387228 */ /* 0x000fd00000000000 */
[----:B------:R-:W-:-:S08]  /*b260*/  DFMA R56, R58, R56, R54 ;  /* 0x000000383a38722b */ /* 0x000fd00000000036 */
[----:B------:R-:W-:Y:S02]  /*b270*/  DMUL R54, R14, R56 ;  /* 0x000000380e367228 */ /* 0x000fe40000000000 */
[----:B------:R-:W-:-:S06]  /*b280*/  VIADD R57, R57, 0xfff00000 ;  /* 0xfff0000039397836 */ /* 0x000fcc0000000000 */
[----:B------:R-:W-:-:S08]  /*b290*/  DFMA R58, R54, -R54, R14 ;  /* 0x80000036363a722b */ /* 0x000fd0000000000e */
[----:B------:R-:W-:-:S10]  /*b2a0*/  DFMA R14, R56, R58, R54 ;  /* 0x0000003a380e722b */ /* 0x000fd40000000036 */
[----:B------:R-:W-:Y:S01]  /*b2b0*/  VIADD R15, R15, 0xfcb00000 ;  /* 0xfcb000000f0f7836 */ /* 0x000fe20000000000 */
[----:B------:R-:W-:Y:S06]  /*b2c0*/  BRA `(.L_x_126) ;  /* 0x0000000000047947 */ /* 0x000fec0003800000 */
.L_x_127:
[----:B------:R-:W-:-:S11]  /*b2d0*/  DADD R14, R54, R54 ;  /* 0x00000000360e7229 */ /* 0x000fd60000000036 */
.L_x_126:
[----:B------:R-:W-:Y:S05]  /*b2e0*/  BSYNC.RECONVERGENT B3 ;  /* 0x0000000000037941 */ /* 0x000fea0003800200 */
.L_x_124:
[----:B------:R-:W-:Y:S01]  /*b2f0*/  MOV R54, R14 ;  /* 0x0000000e00367202 */ /* 0x000fe20000000f00 */
[----:B------:R-:W-:Y:S02]  /*b300*/  IMAD.MOV.U32 R55, RZ, RZ, R15 ;  /* 0x000000ffff377224 */ /* 0x000fe400078e000f */
[----:B------:R-:W-:Y:S02]  /*b310*/  IMAD.MOV.U32 R14, RZ, RZ, R60 ;  /* 0x000000ffff0e7224 */ /* 0x000fe400078e003c */
[----:B------:R-:W-:-:S04]  /*b320*/  IMAD.MOV.U32 R15, RZ, RZ, 0x0 ;  /* 0x00000000ff0f7424 */ /* 0x000fc800078e00ff */
[----:B------:R-:W-:Y:S05]  /*b330*/  RET.REL.NODEC R14 `(_Z20kernel_loglikelihoodiPddddddddS_) ;  /* 0xffffff4c0e307950 */ /* 0x000fea0003c3ffff */
        .type           $_Z20kernel_loglikelihoodiPddddddddS_$__internal_accurate_pow,@function
        .size           $_Z20kernel_loglikelihoodiPddddddddS_$__internal_accurate_pow,(.L_x_132 - $_Z20kernel_loglikelihoodiPddddddddS_$__internal_accurate_pow)
$_Z20kernel_loglikelihoodiPddddddddS_$__internal_accurate_pow:
[----:B------:R-:W-:Y:S01]  /*b340*/  ISETP.GT.U32.AND P0, PT, R79, 0xfffff, PT ;  /* 0x000fffff4f00780c */ /* 0x000fe20003f04070 */
[----:B------:R-:W-:Y:S01]  /*b350*/  IMAD.MOV.U32 R54, RZ, RZ, R80 ;  /* 0x000000ffff367224 */ /* 0x000fe200078e0050 */
[----:B------:R-:W-:Y:S01]  /*b360*/  MOV R58, 0x41ad3b5a ;  /* 0x41ad3b5a003a7802 */ /* 0x000fe20000000f00 */
[----:B------:R-:W-:Y:S01]  /*b370*/  IMAD.MOV.U32 R55, RZ, RZ, R79 ;  /* 0x000000ffff377224 */ /* 0x000fe200078e004f */
[----:B------:R-:W-:Y:S01]  /*b380*/  UMOV UR20, 0x7d2cafe2 ;  /* 0x7d2cafe200147882 */ /* 0x000fe20000000000 */
[----:B------:R-:W-:Y:S01]  /*b390*/  IMAD.MOV.U32 R64, RZ, RZ, RZ ;  /* 0x000000ffff407224 */ /* 0x000fe200078e00ff */
[----:B------:R-:W-:Y:S01]  /*b3a0*/  UMOV UR21, 0x3eb0f5ff ;  /* 0x3eb0f5ff00157882 */ /* 0x000fe20000000000 */
[----:B------:R-:W-:Y:S01]  /*b3b0*/  IMAD.MOV.U32 R59, RZ, RZ, 0x3ed0f5d2 ;  /* 0x3ed0f5d2ff3b7424 */ /* 0x000fe200078e00ff */
[----:B------:R-:W-:Y:S01]  /*b3c0*/  UMOV UR22, 0x3b39803f ;  /* 0x3b39803f00167882 */ /* 0x000fe20000000000 */
[----:B------:R-:W-:-:S04]  /*b3d0*/  UMOV UR23, 0x3c7abc9e ;  /* 0x3c7abc9e00177882 */ /* 0x000fc80000000000 */
[----:B------:R-:W-:Y:S01]  /*b3e0*/  @!P0 DMUL R86, R54, 1.80143985094819840000e+16 ;  /* 0x4350000036568828 */ /* 0x000fe20000000000 */
[----:B------:R-:W-:Y:S02]  /*b3f0*/  MOV R54, R79 ;  /* 0x0000004f00367202 */ /* 0x000fe40000000f00 */
[----:B------:R-:W-:-:S07]  /*b400*/  SHF.R.U32.HI R79, RZ, 0x14, R79 ;  /* 0x00000014ff4f7819 */ /* 0x000fce000001164f */
[----:B------:R-:W-:Y:S01]  /*b410*/  @!P0 IMAD.MOV.U32 R54, RZ, RZ, R87 ;  /* 0x000000ffff368224 */ /* 0x000fe200078e0057 */
[----:B------:R-:W-:Y:S01]  /*b420*/  @!P0 LEA.HI R79, R87, 0xffffffca, RZ, 0xc ;  /* 0xffffffca574f8811 */ /* 0x000fe200078f60ff */
[----:B------:R-:W-:-:S03]  /*b430*/  @!P0 IMAD.MOV.U32 R80, RZ, RZ, R86 ;  /* 0x000000ffff508224 */ /* 0x000fc600078e0056 */
[----:B------:R-:W-:-:S04]  /*b440*/  LOP3.LUT R54, R54, 0x800fffff, RZ, 0xc0, !PT ;  /* 0x800fffff36367812 */ /* 0x000fc800078ec0ff */
[----:B------:R-:W-:-:S04]  /*b450*/  LOP3.LUT R81, R54, 0x3ff00000, RZ, 0xfc, !PT ;  /* 0x3ff0000036517812 */ /* 0x000fc800078efcff */
[----:B------:R-:W-:-:S13]  /*b460*/  ISETP.GE.U32.AND P1, PT, R81, 0x3ff6a09f, PT ;  /* 0x3ff6a09f5100780c */ /* 0x000fda0003f26070 */
[----:B------:R-:W-:-:S04]  /*b470*/  @P1 VIADD R55, R81, 0xfff00000 ;  /* 0xfff0000051371836 */ /* 0x000fc80000000000 */
[----:B------:R-:W-:-:S06]  /*b480*/  @P1 IMAD.MOV.U32 R81, RZ, RZ, R55 ;  /* 0x000000ffff511224 */ /* 0x000fcc00078e0037 */
[C---:B------:R-:W-:Y:S02]  /*b490*/  DADD R56, R80.reuse, 1 ;  /* 0x3ff0000050387429 */ /* 0x040fe40000000000 */
[----:B------:R-:W-:-:S04]  /*b4a0*/  DADD R80, R80, -1 ;  /* 0xbff0000050507429 */ /* 0x000fc80000000000 */
[----:B------:R-:W0:Y:S02]  /*b4b0*/  MUFU.RCP64H R65, R57 ;  /* 0x0000003900417308 */ /* 0x000e240000001800 */
[----:B0-----:R-:W-:-:S08]  /*b4c0*/  DFMA R54, -R56, R64, 1 ;  /* 0x3ff000003836742b */ /* 0x001fd00000000140 */
[----:B------:R-:W-:-:S08]  /*b4d0*/  DFMA R54, R54, R54, R54 ;  /* 0x000000363636722b */ /* 0x000fd00000000036 */
[----:B------:R-:W-:-:S08]  /*b4e0*/  DFMA R64, R64, R54, R64 ;  /* 0x000000364040722b */ /* 0x000fd00000000040 */
[----:B------:R-:W-:-:S08]  /*b4f0*/  DMUL R54, R80, R64 ;  /* 0x0000004050367228 */ /* 0x000fd00000000000 */
[----:B------:R-:W-:-:S08]  /*b500*/  DFMA R54, R80, R64, R54 ;  /* 0x000000405036722b */ /* 0x000fd00000000036 */
[----:B------:R-:W-:Y:S02]  /*b510*/  DMUL R60, R54, R54 ;  /* 0x00000036363c7228 */ /* 0x000fe40000000000 */
[----:B------:R-:W-:-:S06]  /*b520*/  DADD R82, R80, -R54 ;  /* 0x0000000050527229 */ /* 0x000fcc0000000836 */
[----:B------:R-:W-:Y:S01]  /*b530*/  DFMA R56, R60, UR20, R58 ;  /* 0x000000143c387c2b */ /* 0x000fe2000800003a */
[----:B------:R-:W-:Y:S01]  /*b540*/  UMOV UR20, 0x75488a3f ;  /* 0x75488a3f00147882 */ /* 0x000fe20000000000 */
[----:B------:R-:W-:Y:S01]  /*b550*/  UMOV UR21, 0x3ef3b20a ;  /* 0x3ef3b20a00157882 */ /* 0x000fe20000000000 */
[----:B------:R-:W-:Y:S02]  /*b560*/  DADD R82, R82, R82 ;  /* 0x0000000052527229 */ /* 0x000fe40000000052 */
[----:B------:R-:W-:-:S03]  /*b570*/  DMUL R58, R54, R54 ;  /* 0x00000036363a7228 */ /* 0x000fc60000000000 */
[----:B------:R-:W-:Y:S01]  /*b580*/  DFMA R56, R60, R56, UR20 ;  /* 0x000000143c387e2b */ /* 0x000fe20008000038 */
[----:B------:R-:W-:Y:S01]  /*b590*/  UMOV UR20, 0xe4faecd5 ;  /* 0xe4faecd500147882 */ /* 0x000fe20000000000 */
[----:B------:R-:W-:Y:S01]  /*b5a0*/  UMOV UR21, 0x3f1745cd ;  /* 0x3f1745cd00157882 */ /* 0x000fe20000000000 */
[-C--:B------:R-:W-:Y:S02]  /*b5b0*/  DFMA R82, R80, -R54.reuse, R82 ;  /* 0x800000365052722b */ /* 0x080fe40000000052 */
[----:B------:R-:W-:-:S03]  /*b5c0*/  DFMA R80, R54, R54, -R58 ;  /* 0x000000363650722b */ /* 0x000fc6000000083a */
[----:B------:R-:W-:Y:S01]  /*b5d0*/  DFMA R56, R60, R56, UR20 ;  /* 0x000000143c387e2b */ /* 0x000fe20008000038 */
[----:B------:R-:W-:Y:S01]  /*b5e0*/  UMOV UR20, 0x258a578b ;  /* 0x258a578b00147882 */ /* 0x000fe20000000000 */
[----:B------:R-:W-:Y:S01]  /*b5f0*/  UMOV UR21, 0x3f3c71c7 ;  /* 0x3f3c71c700157882 */ /* 0x000fe20000000000 */
[----:B------:R-:W-:-:S05]  /*b600*/  DMUL R64, R64, R82 ;  /* 0x0000005240407228 */ /* 0x000fca0000000000 */
[----:B------:R-:W-:Y:S01]  /*b610*/  DFMA R56, R60, R56, UR20 ;  /* 0x000000143c387e2b */ /* 0x000fe20008000038 */
[----:B------:R-:W-:Y:S01]  /*b620*/  UMOV UR20, 0x9242b910 ;  /* 0x9242b91000147882 */ /* 0x000fe20000000000 */
[----:B------:R-:W-:-:S03]  /*b630*/  UMOV UR21, 0x3f624924 ;  /* 0x3f62492400157882 */ /* 0x000fc60000000000 */
[----:B------:R-:W-:Y:S02]  /*b640*/  VIADD R83, R65, 0x100000 ;  /* 0x0010000041537836 */ /* 0x000fe40000000000 */
[----:B------:R-:W-:Y:S01]  /*b650*/  IMAD.MOV.U32 R82, RZ, RZ, R64 ;  /* 0x000000ffff527224 */ /* 0x000fe200078e0040 */
[----:B------:R-:W-:Y:S01]  /*b660*/  DFMA R56, R60, R56, UR20 ;  /* 0x000000143c387e2b */ /* 0x000fe20008000038 */
[----:B------:R-:W-:Y:S01]  /*b670*/  UMOV UR20, 0x99999dfb ;  /* 0x99999dfb00147882 */ /* 0x000fe20000000000 */
[----:B------:R-:W-:-:S03]  /*b680*/  UMOV UR21, 0x3f899999 ;  /* 0x3f89999900157882 */ /* 0x000fc60000000000 */
[----:B------:R-:W-:-:S03]  /*b690*/  DFMA R80, R54, R82, R80 ;  /* 0x000000523650722b */ /* 0x000fc60000000050 */
[----:B------:R-:W-:Y:S01]  /*b6a0*/  DFMA R66, R60, R56, UR20 ;  /* 0x000000143c427e2b */ /* 0x000fe20008000038 */
[----:B------:R-:W-:Y:S01]  /*b6b0*/  UMOV UR20, 0x55555555 ;  /* 0x5555555500147882 */ /* 0x000fe20000000000 */
[----:B------:R-:W-:-:S06]  /*b6c0*/  UMOV UR21, 0x3fb55555 ;  /* 0x3fb5555500157882 */ /* 0x000fcc0000000000 */
[----:B------:R-:W-:-:S08]  /*b6d0*/  DFMA R56, R60, R66, UR20 ;  /* 0x000000143c387e2b */ /* 0x000fd00008000042 */
[----:B------:R-:W-:Y:S01]  /*b6e0*/  DADD R68, -R56, UR20 ;  /* 0x0000001438447e29 */ /* 0x000fe20008000100 */
[----:B------:R-:W-:Y:S01]  /*b6f0*/  UMOV UR20, 0xb9e7b0 ;  /* 0x00b9e7b000147882 */ /* 0x000fe20000000000 */
[----:B------:R-:W-:-:S06]  /*b700*/  UMOV UR21, 0x3c46a4cb ;  /* 0x3c46a4cb00157882 */ /* 0x000fcc0000000000 */
[----:B------:R-:W-:Y:S02]  /*b710*/  DFMA R66, R60, R66, R68 ;  /* 0x000000423c42722b */ /* 0x000fe40000000044 */
[----:B------:R-:W-:-:S06]  /*b720*/  DMUL R60, R54, R58 ;  /* 0x0000003a363c7228 */ /* 0x000fcc0000000000 */
[----:B------:R-:W-:Y:S01]  /*b730*/  DADD R66, R66, -UR20 ;  /* 0x8000001442427e29 */ /* 0x000fe20008000000 */
[----:B------:R-:W-:Y:S01]  /*b740*/  UMOV UR20, 0x80000000 ;  /* 0x8000000000147882 */ /* 0x000fe20000000000 */
[----:B------:R-:W-:Y:S01]  /*b750*/  DFMA R84, R54, R58, -R60 ;  /* 0x0000003a3654722b */ /* 0x000fe2000000083c */
[----:B------:R-:W-:-:S05]  /*b760*/  UMOV UR21, 0x43300000 ;  /* 0x4330000000157882 */ /* 0x000fca0000000000 */
[----:B------:R-:W-:Y:S02]  /*b770*/  DADD R68, R56, R66 ;  /* 0x0000000038447229 */ /* 0x000fe40000000042 */
[----:B------:R-:W-:-:S06]  /*b780*/  DFMA R84, R64, R58, R84 ;  /* 0x0000003a4054722b */ /* 0x000fcc0000000054 */
[----:B------:R-:W-:Y:S02]  /*b790*/  DMUL R58, R68, R60 ;  /* 0x0000003c443a7228 */ /* 0x000fe40000000000 */
[----:B------:R-:W-:Y:S02]  /*b7a0*/  DFMA R84, R54, R80, R84 ;  /* 0x000000503654722b */ /* 0x000fe40000000054 */
[----:B------:R-:W-:-:S04]  /*b7b0*/  DADD R56, R56, -R68 ;  /* 0x0000000038387229 */ /* 0x000fc80000000844 */
[----:B------:R-:W-:-:S04]  /*b7c0*/  DFMA R80, R68, R60, -R58 ;  /* 0x0000003c4450722b */ /* 0x000fc8000000083a */
[----:B------:R-:W-:-:S04]  /*b7d0*/  DADD R56, R66, R56 ;  /* 0x0000000042387229 */ /* 0x000fc80000000038 */
[----:B------:R-:W-:-:S08]  /*b7e0*/  DFMA R80, R68, R84, R80 ;  /* 0x000000544450722b */ /* 0x000fd00000000050 */
[----:B------:R-:W-:-:S08]  /*b7f0*/  DFMA R80, R56, R60, R80 ;  /* 0x0000003c3850722b */ /* 0x000fd00000000050 */
[----:B------:R-:W-:-:S08]  /*b800*/  DADD R60, R58, R80 ;  /* 0x000000003a3c7229 */ /* 0x000fd00000000050 */
[--C-:B------:R-:W-:Y:S02]  /*b810*/  DADD R56, R54, R60.reuse ;  /* 0x0000000036387229 */ /* 0x100fe4000000003c */
[----:B------:R-:W-:-:S06]  /*b820*/  DADD R58, R58, -R60 ;  /* 0x000000003a3a7229 */ /* 0x000fcc000000083c */
[----:B------:R-:W-:Y:S02]  /*b830*/  DADD R54, R54, -R56 ;  /* 0x0000000036367229 */ /* 0x000fe40000000838 */
[----:B------:R-:W-:-:S06]  /*b840*/  DADD R58, R80, R58 ;  /* 0x00000000503a7229 */ /* 0x000fcc000000003a */
[----:B------:R-:W-:-:S08]  /*b850*/  DADD R54, R60, R54 ;  /* 0x000000003c367229 */ /* 0x000fd00000000036 */
[----:B------:R-:W-:Y:S01]  /*b860*/  DADD R54, R58, R54 ;  /* 0x000000003a367229 */ /* 0x000fe20000000036 */
[C---:B------:R-:W-:Y:S02]  /*b870*/  VIADD R58, R79.reuse, 0xfffffc01 ;  /* 0xfffffc014f3a7836 */ /* 0x040fe40000000000 */
[----:B------:R-:W-:-:S05]  /*b880*/  @P1 VIADD R58, R79, 0xfffffc02 ;  /* 0xfffffc024f3a1836 */ /* 0x000fca0000000000 */
[----:B------:R-:W-:Y:S01]  /*b890*/  DADD R64, R64, R54 ;  /* 0x0000000040407229 */ /* 0x000fe20000000036 */
[----:B------:R-:W-:Y:S01]  /*b8a0*/  HFMA2 R55, -RZ, RZ, 3.59375, 0 ;  /* 0x43300000ff377431 */ /* 0x000fe200000001ff */
[----:B------:R-:W-:-:S06]  /*b8b0*/  LOP3.LUT R54, R58, 0x80000000, RZ, 0x3c, !PT ;  /* 0x800000003a367812 */ /* 0x000fcc00078e3cff */
[----:B------:R-:W-:Y:S02]  /*b8c0*/  DADD R58, R56, R64 ;  /* 0x00000000383a7229 */ /* 0x000fe40000000040 */
[----:B------:R-:W-:Y:S01]  /*b8d0*/  DADD R60, R54, -UR20 ;  /* 0x80000014363c7e29 */ /* 0x000fe20008000000 */
[----:B------:R-:W-:Y:S01]  /*b8e0*/  UMOV UR20, 0xfefa39ef ;  /* 0xfefa39ef00147882 */ /* 0x000fe20000000000 */
[----:B------:R-:W-:-:S04]  /*b8f0*/  UMOV UR21, 0x3fe62e42 ;  /* 0x3fe62e4200157882 */ /* 0x000fc80000000000 */
[--C-:B------:R-:W-:Y:S02]  /*b900*/  DADD R56, R56, -R58.reuse ;  /* 0x0000000038387229 */ /* 0x100fe4000000083a */
[----:B------:R-:W-:-:S06]  /*b910*/  DFMA R54, R60, UR20, R58 ;  /* 0x000000143c367c2b */ /* 0x000fcc000800003a */
[----:B------:R-:W-:Y:S02]  /*b920*/  DADD R56, R64, R56 ;  /* 0x0000000040387229 */ /* 0x000fe40000000038 */
[----:B------:R-:W-:-:S08]  /*b930*/  DFMA R66, R60, -UR20, R54 ;  /* 0x800000143c427c2b */ /* 0x000fd00008000036 */
[----:B------:R-:W-:-:S08]  /*b940*/  DADD R66, -R58, R66 ;  /* 0x000000003a427229 */ /* 0x000fd00000000142 */
[----:B------:R-:W-:-:S08]  /*b950*/  DADD R56, R56, -R66 ;  /* 0x0000000038387229 */ /* 0x000fd00000000842 */
[----:B------:R-:W-:-:S08]  /*b960*/  DFMA R56, R60, UR22, R56 ;  /* 0x000000163c387c2b */ /* 0x000fd00008000038 */
[----:B------:R-:W-:-:S08]  /*b970*/  DADD R58, R54, R56 ;  /* 0x00000000363a7229 */ /* 0x000fd00000000038 */
[----:B------:R-:W-:Y:S02]  /*b980*/  DADD R60, R54, -R58 ;  /* 0x00000000363c7229 */ /* 0x000fe4000000083a */
[----:B------:R-:W-:-:S06]  /*b990*/  DMUL R54, R58, 2 ;  /* 0x400000003a367828 */ /* 0x000fcc0000000000 */
[----:B------:R-:W-:Y:S02]  /*b9a0*/  DADD R60, R56, R60 ;  /* 0x00000000383c7229 */ /* 0x000fe4000000003c */
[----:B------:R-:W-:-:S08]  /*b9b0*/  DFMA R58, R58, 2, -R54 ;  /* 0x400000003a3a782b */ /* 0x000fd00000000836 */
[----:B------:R-:W-:Y:S01]  /*b9c0*/  DFMA R60, R60, 2, R58 ;  /* 0x400000003c3c782b */ /* 0x000fe2000000003a */
[----:B------:R-:W-:Y:S02]  /*b9d0*/  IMAD.MOV.U32 R58, RZ, RZ, 0x652b82fe ;  /* 0x652b82feff3a7424 */ /* 0x000fe400078e00ff */
[----:B------:R-:W-:-:S05]  /*b9e0*/  IMAD.MOV.U32 R59, RZ, RZ, 0x3ff71547 ;  /* 0x3ff71547ff3b7424 */ /* 0x000fca00078e00ff */
[----:B------:R-:W-:-:S08]  /*b9f0*/  DADD R56, R54, R60 ;  /* 0x0000000036387229 */ /* 0x000fd0000000003c */
[----:B------:R-:W-:Y:S02]  /*ba00*/  DFMA R58, R56, R58, 6.75539944105574400000e+15 ;  /* 0x43380000383a742b */ /* 0x000fe4000000003a */
[----:B------:R-:W-:Y:S01]  /*ba10*/  FSETP.GEU.AND P0, PT, |R57|, 4.1917929649353027344, PT ;  /* 0x4086232b3900780b */ /* 0x000fe20003f0e200 */
[----:B------:R-:W-:-:S05]  /*ba20*/  DADD R54, R54, -R56 ;  /* 0x0000000036367229 */ /* 0x000fca0000000838 */
[----:B------:R-:W-:-:S03]  /*ba30*/  DADD R64, R58, -6.75539944105574400000e+15 ;  /* 0xc33800003a407429 */ /* 0x000fc60000000000 */
[----:B------:R-:W-:-:S05]  /*ba40*/  DADD R60, R60, R54 ;  /* 0x000000003c3c7229 */ /* 0x000fca0000000036 */
        /* <DEDUP_REMOVED lines=42> */
[----:B------:R-:W-:-:S04]  /*bcf0*/  @!P1 LEA.HI R54, R58, R58, RZ, 0x1 ;  /* 0x0000003a3a369211 */ /* 0x000fc800078f08ff */
[----:B------:R-:W-:Y:S02]  /*bd00*/  @!P1 SHF.R.S32.HI R57, RZ, 0x1, R54 ;  /* 0x00000001ff399819 */ /* 0x000fe40000011436 */
[----:B------:R-:W-:-:S03]  /*bd10*/  FSEL R54, R66, RZ, P0 ;  /* 0x000000ff42367208 */ /* 0x000fc60000000000 */
[----:B------:R-:W-:Y:S02]  /*bd20*/  @!P1 IMAD.IADD R56, R58, 0x1, -R57 ;  /* 0x000000013a389824 */ /* 0x000fe400078e0a39 */
[----:B------:R-:W-:-:S03]  /*bd30*/  @!P1 IMAD R65, R57, 0x100000, R65 ;  /* 0x0010000039419824 */ /* 0x000fc600078e0241 */
[----:B------:R-:W-:Y:S01]  /*bd40*/  @!P1 LEA R57, R56, 0x3ff00000, 0x14 ;  /* 0x3ff0000038399811 */ /* 0x000fe200078ea0ff */
[----:B------:R-:W-:-:S06]  /*bd50*/  @!P1 IMAD.MOV.U32 R56, RZ, RZ, RZ ;  /* 0x000000ffff389224 */ /* 0x000fcc00078e00ff */
[----:B------:R-:W-:-:S11]  /*bd60*/  @!P1 DMUL R54, R64, R56 ;  /* 0x0000003840369228 */ /* 0x000fd60000000000 */
.L_x_128:
[----:B------:R-:W-:Y:S01]  /*bd70*/  DFMA R60, R60, R54, R54 ;  /* 0x000000363c3c722b */ /* 0x000fe20000000036 */
[----:B------:R-:W-:Y:S01]  /*bd80*/  IMAD.MOV.U32 R79, RZ, RZ, 0x0 ;  /* 0x00000000ff4f7424 */ /* 0x000fe200078e00ff */
[----:B------:R-:W-:-:S08]  /*bd90*/  DSETP.NEU.AND P0, PT, |R54|, +INF , PT ;  /* 0x7ff000003600742a */ /* 0x000fd00003f0d200 */
[----:B------:R-:W-:Y:S02]  /*bda0*/  FSEL R56, R54, R60, !P0 ;  /* 0x0000003c36387208 */ /* 0x000fe40004000000 */
[----:B------:R-:W-:Y:S01]  /*bdb0*/  FSEL R57, R55, R61, !P0 ;  /* 0x0000003d37397208 */ /* 0x000fe20004000000 */
[----:B------:R-:W-:Y:S06]  /*bdc0*/  RET.REL.NODEC R78 `(_Z20kernel_loglikelihoodiPddddddddS_) ;  /* 0xffffff404e8c7950 */ /* 0x000fec0003c3ffff */
.L_x_129:
[----:B------:R-:W-:-:S00]  /*bdd0*/  BRA `(.L_x_129) ;  /* 0xfffffffc00fc7947 */ /* 0x000fc0000383ffff */
[----:B------:R-:W-:-:S00]  /*bde0*/  NOP ;  /* 0x0000000000007918 */ /* 0x000fc00000000000 */
        /* <DEDUP_REMOVED lines=9> */
.L_x_132:


//--------------------- .nv.shared.reserved.0     --------------------------
	.section	.nv.shared.reserved.0,"aw",@nobits
	.weak		__nv_reservedSMEM_offset_0_alias
	.size		__nv_reservedSMEM_offset_0_alias, 0, 64
	.other		__nv_reservedSMEM_offset_0_alias,@"STO_CUDA_RESERVED_SHARED STV_DEFAULT"
__nv_reservedSMEM_offset_0_alias:
	.zero		0
	.zero		64


//--------------------- .nv.constant0._Z20kernel_loglikelihoodiPddddddddS_ --------------------------
	.section	.nv.constant0._Z20kernel_loglikelihoodiPddddddddS_,"a",@progbits
	.sectionflags	@""
	.align	4
.nv.constant0._Z20kernel_loglikelihoodiPddddddddS_:
	.zero		976


//--------------------- SYMBOLS --------------------------

	.type		.nv.reservedSmem.offset0,@object
	.size		.nv.reservedSmem.offset0,0x4
